// auto-generated by cutlass_sweep.gemm — config: {"arch": "sm_100", "cluster_m": 1, "cluster_n": 4, "dtype": "int8", "dtype_b": "int8", "layout": "nt", "stages": 0, "tile_k": 128, "tile_m": 64, "tile_n": 128}
#include "cutlass/cutlass.h"
#include "cutlass/gemm/collective/collective_builder.hpp"
#include "cutlass/gemm/device/gemm_universal_adapter.h"
#include "cutlass/gemm/kernel/gemm_universal.hpp"
#include "cutlass/epilogue/collective/collective_builder.hpp"

using ElemA = int8_t;
using ElemB = int8_t;
using ElemCD = int8_t;
using Acc  = int32_t;
using TileShape    = cute::Shape<cute::_64, cute::_128, cute::_128>;
using ClusterShape = cute::Shape<cute::_1, cute::_4, cute::_1>;

using CollectiveEpilogue = typename cutlass::epilogue::collective::CollectiveBuilder<
    cutlass::arch::Sm100, cutlass::arch::OpClassTensorOp,
    TileShape, ClusterShape,
    cutlass::epilogue::collective::EpilogueTileAuto,
    Acc, Acc,
    ElemCD, cutlass::layout::RowMajor, 128 / cutlass::sizeof_bits<ElemCD>::value,
    ElemCD, cutlass::layout::RowMajor, 128 / cutlass::sizeof_bits<ElemCD>::value,
    cutlass::epilogue::collective::EpilogueScheduleAuto
  >::CollectiveOp;

using CollectiveMainloop = typename cutlass::gemm::collective::CollectiveBuilder<
    cutlass::arch::Sm100, cutlass::arch::OpClassTensorOp,
    ElemA, cutlass::layout::RowMajor, 128 / cutlass::sizeof_bits<ElemA>::value,
    ElemB, cutlass::layout::ColumnMajor, 128 / cutlass::sizeof_bits<ElemB>::value,
    Acc,
    TileShape, ClusterShape,
    cutlass::gemm::collective::StageCountAutoCarveout<static_cast<int>(sizeof(typename CollectiveEpilogue::SharedStorage))>,
    cutlass::gemm::collective::KernelScheduleAuto
  >::CollectiveOp;

using GemmKernel = cutlass::gemm::kernel::GemmUniversal<
    cute::Shape<int,int,int,int>,
    CollectiveMainloop,
    CollectiveEpilogue
>;
using Gemm = cutlass::gemm::device::GemmUniversalAdapter<GemmKernel>;

// Force the device kernel symbol into the cubin without needing a host main.
auto* _anchor = &cutlass::device_kernel<GemmKernel>;


// ===== COMPILED SASS (sm_100a) =====

	.target	sm_100a

	.elftype	@"ET_EXEC"


//--------------------- .note.nv.tkinfo           --------------------------
	.section	.note.nv.tkinfo,"",@"SHT_NOTE"
	.sectionflags	@"SHF_NOTE_NV_TKINFO"
	.tkinfo
        /*0018*/ 	.word	0x00000002
        /*0030*/ 	.string	""
        /*0030*/ 	.string	"ptxas"
        /*0030*/ 	.string	"Cuda compilation tools, release 13.0, V13.0.88"
        /*0030*/ 	.string	"Build cuda_13.0.r13.0/compiler.36424714_0"
        /*0030*/ 	.string	"-arch sm_100a -m 64 "



//--------------------- .note.nv.cuinfo           --------------------------
	.section	.note.nv.cuinfo,"",@"SHT_NOTE"
	.sectionflags	@"SHF_NOTE_NV_CUINFO"
        /*0018*/ 	.short	0x0002
        /*001a*/ 	.short	0x0064
        /*001c*/ 	.short	0x0082
	.zero		2


//--------------------- .nv.info                  --------------------------
	.section	.nv.info,"",@"SHT_CUDA_INFO"
	.align	4


	//----- nvinfo : EIATTR_REGCOUNT
	.align		4
        /*0000*/ 	.byte	0x04, 0x2f
        /*0002*/ 	.short	(.L_19 - .L_18)
	.align		4
.L_18:
        /*0004*/ 	.word	index@(_ZN7cutlass13device_kernelINS_4gemm6kernel13GemmUniversalIN4cute5tupleIJiiiiEEENS1_10collective13CollectiveMmaINS1_35MainloopSm100TmaUmmaWarpSpecializedILi8ELi2ELi4ENS5_IJNS4_1CILi1EEENSA_ILi4EEESB_EEEEENS5_IJNSA_ILi64EEENSA_ILi128EEESG_EEEaNS5_IJlSB_lEEEaSI_NS4_8TiledMMAINS4_8MMA_AtomIJNS4_15SM100_MMA_S8_SSIaaiLi64ELi128ELNS4_4UMMA5MajorE0ELSN_0ELNSM_8SaturateE0EEEEEENS4_6LayoutINS5_IJSB_SB_SB_EEENS5_IJNSA_ILi0EEEST_ST_EEEEENS5_IJNS4_10UnderscoreESW_SW_EEEEENS4_23SM90_TMA_LOAD_MULTICASTENS4_14ComposedLayoutINS4_7SwizzleILi3ELi4ELi3EEENS4_18smem_ptr_flag_bitsILi8EEENSR_INS5_IJNSA_ILi8EEESG_EEENS5_IJSG_SB_EEEEEEEvNS4_8identityENS4_13SM90_TMA_LOADES19_vS1A_EENS_8epilogue10collective18CollectiveEpilogueINS1D_23Sm100TmaWarpSpecializedILi2ELi2ELi32ELb0ELb0EEEJSH_NS5_IJNSR_ISF_SB_EES1I_EEEaSI_aSI_NS1D_6fusion15FusionCallbacksIS1H_NS1K_17LinearCombinationIaiaiLNS_15FloatRoundStyleE2EEESH_S1J_JEEENS4_5SM1004TMEM4LOAD26SM100_TMEM_LOAD_16dp32b32xES1B_NS10_INS11_ILi2ELi4ELi3EEES14_NSR_INS5_IJS15_SF_EEENS5_IJSF_SB_EEEEEEENS4_39AutoVectorizingCopyWithAssumedAlignmentILi128EEENS4_14SM90_TMA_STOREES1Y_S20_S20_EEEvvEEEEvNT_6ParamsE)
        /*0008*/ 	.word	0x0000005a


	//----- nvinfo : EIATTR_FRAME_SIZE
	.align		4
.L_19:
        /*000c*/ 	.byte	0x04, 0x11
        /*000e*/ 	.short	(.L_21 - .L_20)
	.align		4
.L_20:
        /*0010*/ 	.word	index@($__internal_2_$__cuda_sm10x_tcgen05_guardrail_trap_unallocated_columns_being_dealloced)
        /*0014*/ 	.word	0x00000000


	//----- nvinfo : EIATTR_FRAME_SIZE
	.align		4
.L_21:
        /*0018*/ 	.byte	0x04, 0x11
        /*001a*/ 	.short	(.L_23 - .L_22)
	.align		4
.L_22:
        /*001c*/ 	.word	index@($__internal_1_$__cuda_sm10x_tcgen05_guardrail_trap_phase_invalid_during_alloc)
        /*0020*/ 	.word	0x00000000


	//----- nvinfo : EIATTR_FRAME_SIZE
	.align		4
.L_23:
        /*0024*/ 	.byte	0x04, 0x11
        /*0026*/ 	.short	(.L_25 - .L_24)
	.align		4
.L_24:
        /*0028*/ 	.word	index@($__internal_0_$__cuda_sm10x_tcgen05_guardrail_trap_col_being_dealloced_not_returned_by_alloc)
        /*002c*/ 	.word	0x00000000


	//----- nvinfo : EIATTR_FRAME_SIZE
	.align		4
.L_25:
        /*0030*/ 	.byte	0x04, 0x11
        /*0032*/ 	.short	(.L_27 - .L_26)
	.align		4
.L_26:
        /*0034*/ 	.word	index@(_ZN7cutlass13device_kernelINS_4gemm6kernel13GemmUniversalIN4cute5tupleIJiiiiEEENS1_10collective13CollectiveMmaINS1_35MainloopSm100TmaUmmaWarpSpecializedILi8ELi2ELi4ENS5_IJNS4_1CILi1EEENSA_ILi4EEESB_EEEEENS5_IJNSA_ILi64EEENSA_ILi128EEESG_EEEaNS5_IJlSB_lEEEaSI_NS4_8TiledMMAINS4_8MMA_AtomIJNS4_15SM100_MMA_S8_SSIaaiLi64ELi128ELNS4_4UMMA5MajorE0ELSN_0ELNSM_8SaturateE0EEEEEENS4_6LayoutINS5_IJSB_SB_SB_EEENS5_IJNSA_ILi0EEEST_ST_EEEEENS5_IJNS4_10UnderscoreESW_SW_EEEEENS4_23SM90_TMA_LOAD_MULTICASTENS4_14ComposedLayoutINS4_7SwizzleILi3ELi4ELi3EEENS4_18smem_ptr_flag_bitsILi8EEENSR_INS5_IJNSA_ILi8EEESG_EEENS5_IJSG_SB_EEEEEEEvNS4_8identityENS4_13SM90_TMA_LOADES19_vS1A_EENS_8epilogue10collective18CollectiveEpilogueINS1D_23Sm100TmaWarpSpecializedILi2ELi2ELi32ELb0ELb0EEEJSH_NS5_IJNSR_ISF_SB_EES1I_EEEaSI_aSI_NS1D_6fusion15FusionCallbacksIS1H_NS1K_17LinearCombinationIaiaiLNS_15FloatRoundStyleE2EEESH_S1J_JEEENS4_5SM1004TMEM4LOAD26SM100_TMEM_LOAD_16dp32b32xES1B_NS10_INS11_ILi2ELi4ELi3EEES14_NSR_INS5_IJS15_SF_EEENS5_IJSF_SB_EEEEEEENS4_39AutoVectorizingCopyWithAssumedAlignmentILi128EEENS4_14SM90_TMA_STOREES1Y_S20_S20_EEEvvEEEEvNT_6ParamsE)
        /*0038*/ 	.word	0x00000000


	//----- nvinfo : EIATTR_MIN_STACK_SIZE
	.align		4
.L_27:
        /*003c*/ 	.byte	0x04, 0x12
        /*003e*/ 	.short	(.L_29 - .L_28)
	.align		4
.L_28:
        /*0040*/ 	.word	index@(_ZN7cutlass13device_kernelINS_4gemm6kernel13GemmUniversalIN4cute5tupleIJiiiiEEENS1_10collective13CollectiveMmaINS1_35MainloopSm100TmaUmmaWarpSpecializedILi8ELi2ELi4ENS5_IJNS4_1CILi1EEENSA_ILi4EEESB_EEEEENS5_IJNSA_ILi64EEENSA_ILi128EEESG_EEEaNS5_IJlSB_lEEEaSI_NS4_8TiledMMAINS4_8MMA_AtomIJNS4_15SM100_MMA_S8_SSIaaiLi64ELi128ELNS4_4UMMA5MajorE0ELSN_0ELNSM_8SaturateE0EEEEEENS4_6LayoutINS5_IJSB_SB_SB_EEENS5_IJNSA_ILi0EEEST_ST_EEEEENS5_IJNS4_10UnderscoreESW_SW_EEEEENS4_23SM90_TMA_LOAD_MULTICASTENS4_14ComposedLayoutINS4_7SwizzleILi3ELi4ELi3EEENS4_18smem_ptr_flag_bitsILi8EEENSR_INS5_IJNSA_ILi8EEESG_EEENS5_IJSG_SB_EEEEEEEvNS4_8identityENS4_13SM90_TMA_LOADES19_vS1A_EENS_8epilogue10collective18CollectiveEpilogueINS1D_23Sm100TmaWarpSpecializedILi2ELi2ELi32ELb0ELb0EEEJSH_NS5_IJNSR_ISF_SB_EES1I_EEEaSI_aSI_NS1D_6fusion15FusionCallbacksIS1H_NS1K_17LinearCombinationIaiaiLNS_15FloatRoundStyleE2EEESH_S1J_JEEENS4_5SM1004TMEM4LOAD26SM100_TMEM_LOAD_16dp32b32xES1B_NS10_INS11_ILi2ELi4ELi3EEES14_NSR_INS5_IJS15_SF_EEENS5_IJSF_SB_EEEEEEENS4_39AutoVectorizingCopyWithAssumedAlignmentILi128EEENS4_14SM90_TMA_STOREES1Y_S20_S20_EEEvvEEEEvNT_6ParamsE)
        /*0044*/ 	.word	0x00000000
.L_29:


//--------------------- .nv.compat                --------------------------
	.section	.nv.compat,"",@"SHT_CUDA_COMPAT_INFO"
	.align	4
        /*0000*/ 	.byte	0x02, 0x09, 0x01, 0x00, 0x02, 0x02, 0x03, 0x00, 0x02, 0x05, 0x06, 0x00, 0x03, 0x07, 0x01, 0x01
        /*0010*/ 	.byte	0x02, 0x03, 0x01, 0x00, 0x02, 0x06, 0x01, 0x00, 0x04, 0x0b, 0x08, 0x00, 0x01, 0x00, 0x00, 0x00
        /*0020*/ 	.byte	0x00, 0x00, 0x00, 0x00


//--------------------- .nv.info._ZN7cutlass13device_kernelINS_4gemm6kernel13GemmUniversalIN4cute5tupleIJiiiiEEENS1_10collective13CollectiveMmaINS1_35MainloopSm100TmaUmmaWarpSpecializedILi8ELi2ELi4ENS5_IJNS4_1CILi1EEENSA_ILi4EEESB_EEEEENS5_IJNSA_ILi64EEENSA_ILi128EEESG_EEEaNS5_IJlSB_lEEEaSI_NS4_8TiledMMAINS4_8MMA_AtomIJNS4_15SM100_MMA_S8_SSIaaiLi64ELi128ELNS4_4UMMA5MajorE0ELSN_0ELNSM_8SaturateE0EEEEEENS4_6LayoutINS5_IJSB_SB_SB_EEENS5_IJNSA_ILi0EEEST_ST_EEEEENS5_IJNS4_10UnderscoreESW_SW_EEEEENS4_23SM90_TMA_LOAD_MULTICASTENS4_14ComposedLayoutINS4_7SwizzleILi3ELi4ELi3EEENS4_18smem_ptr_flag_bitsILi8EEENSR_INS5_IJNSA_ILi8EEESG_EEENS5_IJSG_SB_EEEEEEEvNS4_8identityENS4_13SM90_TMA_LOADES19_vS1A_EENS_8epilogue10collective18CollectiveEpilogueINS1D_23Sm100TmaWarpSpecializedILi2ELi2ELi32ELb0ELb0EEEJSH_NS5_IJNSR_ISF_SB_EES1I_EEEaSI_aSI_NS1D_6fusion15FusionCallbacksIS1H_NS1K_17LinearCombinationIaiaiLNS_15FloatRoundStyleE2EEESH_S1J_JEEENS4_5SM1004TMEM4LOAD26SM100_TMEM_LOAD_16dp32b32xES1B_NS10_INS11_ILi2ELi4ELi3EEES14_NSR_INS5_IJS15_SF_EEENS5_IJSF_SB_EEEEEEENS4_39AutoVectorizingCopyWithAssumedAlignmentILi128EEENS4_14SM90_TMA_STOREES1Y_S20_S20_EEEvvEEEEvNT_6ParamsE --------------------------
	.section	.nv.info._ZN7cutlass13device_kernelINS_4gemm6kernel13GemmUniversalIN4cute5tupleIJiiiiEEENS1_10collective13CollectiveMmaINS1_35MainloopSm100TmaUmmaWarpSpecializedILi8ELi2ELi4ENS5_IJNS4_1CILi1EEENSA_ILi4EEESB_EEEEENS5_IJNSA_ILi64EEENSA_ILi128EEESG_EEEaNS5_IJlSB_lEEEaSI_NS4_8TiledMMAINS4_8MMA_AtomIJNS4_15SM100_MMA_S8_SSIaaiLi64ELi128ELNS4_4UMMA5MajorE0ELSN_0ELNSM_8SaturateE0EEEEEENS4_6LayoutINS5_IJSB_SB_SB_EEENS5_IJNSA_ILi0EEEST_ST_EEEEENS5_IJNS4_10UnderscoreESW_SW_EEEEENS4_23SM90_TMA_LOAD_MULTICASTENS4_14ComposedLayoutINS4_7SwizzleILi3ELi4ELi3EEENS4_18smem_ptr_flag_bitsILi8EEENSR_INS5_IJNSA_ILi8EEESG_EEENS5_IJSG_SB_EEEEEEEvNS4_8identityENS4_13SM90_TMA_LOADES19_vS1A_EENS_8epilogue10collective18CollectiveEpilogueINS1D_23Sm100TmaWarpSpecializedILi2ELi2ELi32ELb0ELb0EEEJSH_NS5_IJNSR_ISF_SB_EES1I_EEEaSI_aSI_NS1D_6fusion15FusionCallbacksIS1H_NS1K_17LinearCombinationIaiaiLNS_15FloatRoundStyleE2EEESH_S1J_JEEENS4_5SM1004TMEM4LOAD26SM100_TMEM_LOAD_16dp32b32xES1B_NS10_INS11_ILi2ELi4ELi3EEES14_NSR_INS5_IJS15_SF_EEENS5_IJSF_SB_EEEEEEENS4_39AutoVectorizingCopyWithAssumedAlignmentILi128EEENS4_14SM90_TMA_STOREES1Y_S20_S20_EEEvvEEEEvNT_6ParamsE,"",@"SHT_CUDA_INFO"
	.sectionflags	@""
	.align	4


	//----- nvinfo : EIATTR_CUDA_API_VERSION
	.align		4
        /*0000*/ 	.byte	0x04, 0x37
        /*0002*/ 	.short	(.L_31 - .L_30)
.L_30:
        /*0004*/ 	.word	0x00000082


	//----- nvinfo : EIATTR_KPARAM_INFO
	.align		4
.L_31:
        /*0008*/ 	.byte	0x04, 0x17
        /*000a*/ 	.short	(.L_33 - .L_32)
.L_32:
        /*000c*/ 	.word	0x00000000
        /*0010*/ 	.short	0x0000
        /*0012*/ 	.short	0x0000
        /*0014*/ 	.byte	0x00, 0xf0, 0x01, 0x20


	//----- nvinfo : EIATTR_AT_ENTRY_FRAGMENTS
	.align		4
.L_33:
        /*0018*/ 	.byte	0x04, 0x4f
        /*001a*/ 	.short	(.L_35 - .L_34)


	//   ....[0]....
.L_34:
        /*001c*/ 	.word	0x00000006


	//----- nvinfo : EIATTR_RESERVED_SMEM_USED
	.align		4
.L_35:
        /*0020*/ 	.byte	0x01, 0x41
	.zero		2


	//----- nvinfo : EIATTR_SPARSE_MMA_MASK
	.align		4
        /*0024*/ 	.byte	0x03, 0x50
        /*0026*/ 	.short	0x0000


	//----- nvinfo : EIATTR_TCGEN05_1CTA_USED
	.align		4
        /*0028*/ 	.byte	0x01, 0x51
	.zero		2


	//----- nvinfo : EIATTR_MAXREG_COUNT
	.align		4
        /*002c*/ 	.byte	0x03, 0x1b
        /*002e*/ 	.short	0x00ff


	//----- nvinfo : EIATTR_NUM_BARRIERS
	.align		4
        /*0030*/ 	.byte	0x02, 0x4c
        /*0032*/ 	.byte	0x07
	.zero		1


	//----- nvinfo : EIATTR_EXTERNS
	.align		4
        /*0034*/ 	.byte	0x04, 0x0f
        /*0036*/ 	.short	(.L_37 - .L_36)


	//   ....[0]....
	.align		4
.L_36:
        /*0038*/ 	.word	index@(__assertfail)


	//----- nvinfo : EIATTR_MERCURY_ISA_VERSION
	.align		4
.L_37:
        /*003c*/ 	.byte	0x03, 0x5f
        /*003e*/ 	.short	0x0101


	//----- nvinfo : EIATTR_INT_WARP_WIDE_INSTR_OFFSETS
	.align		4
        /*0040*/ 	.byte	0x04, 0x31
        /*0042*/ 	.short	(.L_39 - .L_38)


	//   ....[0]....
.L_38:
        /*0044*/ 	.word	0x00003ff0


	//   ....[1]....
        /*0048*/ 	.word	0x00004020


	//   ....[2]....
        /*004c*/ 	.word	0x00004040


	//   ....[3]....
        /*0050*/ 	.word	0x00004b60


	//   ....[4]....
        /*0054*/ 	.word	0x00004bd0


	//   ....[5]....
        /*0058*/ 	.word	0x00004cb0


	//   ....[6]....
        /*005c*/ 	.word	0x00004d60


	//----- nvinfo : EIATTR_COOP_GROUP_MASK_REGIDS
	.align		4
.L_39:
        /*0060*/ 	.byte	0x04, 0x29
        /*0062*/ 	.short	(.L_41 - .L_40)


	//   ....[0]....
.L_40:
        /*0064*/ 	.word	0xffffffff


	//   ....[1]....
        /*0068*/ 	.word	0xffffffff


	//   ....[2]....
        /*006c*/ 	.word	0xffffffff


	//   ....[3]....
        /*0070*/ 	.word	0xffffffff


	//   ....[4]....
        /*0074*/ 	.word	0xffffffff


	//   ....[5]....
        /*0078*/ 	.word	0xffffffff


	//   ....[6]....
        /*007c*/ 	.word	0xffffffff


	//   ....[7]....
        /*0080*/ 	.word	0xffffffff


	//   ....[8]....
        /*0084*/ 	.word	0xffffffff


	//   ....[9]....
        /*0088*/ 	.word	0xffffffff


	//   ....[10]....
        /*008c*/ 	.word	0xffffffff


	//   ....[11]....
        /*0090*/ 	.word	0xffffffff


	//   ....[12]....
        /*0094*/ 	.word	0xffffffff


	//   ....[13]....
        /*0098*/ 	.word	0xffffffff


	//----- nvinfo : EIATTR_COOP_GROUP_INSTR_OFFSETS
	.align		4
.L_41:
        /*009c*/ 	.byte	0x04, 0x28
        /*009e*/ 	.short	(.L_43 - .L_42)


	//   ....[0]....
.L_42:
        /*00a0*/ 	.word	0x00000080


	//   ....[1]....
        /*00a4*/ 	.word	0x000004f0


	//   ....[2]....
        /*00a8*/ 	.word	0x00000750


	//   ....[3]....
        /*00ac*/ 	.word	0x000008b0


	//   ....[4]....
        /*00b0*/ 	.word	0x000009b0


	//   ....[5]....
        /*00b4*/ 	.word	0x00000b20


	//   ....[6]....
        /*00b8*/ 	.word	0x00000cc0


	//   ....[7]....
        /*00bc*/ 	.word	0x00000e70


	//   ....[8]....
        /*00c0*/ 	.word	0x000020f0


	//   ....[9]....
        /*00c4*/ 	.word	0x000031e0


	//   ....[10]....
        /*00c8*/ 	.word	0x000033f0


	//   ....[11]....
        /*00cc*/ 	.word	0x00003420


	//   ....[12]....
        /*00d0*/ 	.word	0x00003ed0


	//   ....[13]....
        /*00d4*/ 	.word	0x00004100


	//----- nvinfo : EIATTR_VRC_CTA_INIT_COUNT
	.align		4
.L_43:
        /*00d8*/ 	.byte	0x02, 0x4a
        /*00da*/ 	.byte	0x80
	.zero		1


	//----- nvinfo : EIATTR_SYSCALL_OFFSETS
	.align		4
        /*00dc*/ 	.byte	0x04, 0x46
        /*00de*/ 	.short	(.L_45 - .L_44)


	//   ....[0]....
.L_44:
        /*00e0*/ 	.word	0x00005960


	//   ....[1]....
        /*00e4*/ 	.word	0x00005aa0


	//   ....[2]....
        /*00e8*/ 	.word	0x000062d0


	//   ....[3]....
        /*00ec*/ 	.word	0x00007070


	//----- nvinfo : EIATTR_MBARRIER_INSTR_OFFSETS
	.align		4
.L_45:
        /*00f0*/ 	.byte	0x04, 0x39
        /*00f2*/ 	.short	(.L_47 - .L_46)


	//   ....[0]....
.L_46:
        /*00f4*/ 	.word	0x00000630
        /*00f8*/ 	.word	0x000000ff
        /*00fc*/ 	.word	0x00000000
        /*0100*/ 	.short	0x0100
        /*0102*/ 	.byte	0x04
	.zero		1


	//   ....[1]....
        /*0104*/ 	.word	0x00000640
        /*0108*/ 	.word	0x000000ff
        /*010c*/ 	.word	0x00000040
        /*0110*/ 	.short	0x0100
        /*0112*/ 	.byte	0x04
	.zero		1


	//   ....[2]....
        /*0114*/ 	.word	0x00000650
        /*0118*/ 	.word	0x000000ff
        /*011c*/ 	.word	0x00000008
        /*0120*/ 	.short	0x0100
        /*0122*/ 	.byte	0x04
	.zero		1


	//   ....[3]....
        /*0124*/ 	.word	0x00000660
        /*0128*/ 	.word	0x000000ff
        /*012c*/ 	.word	0x00000048
        /*0130*/ 	.short	0x0100
        /*0132*/ 	.byte	0x04
	.zero		1


	//   ....[4]....
        /*0134*/ 	.word	0x00000670
        /*0138*/ 	.word	0x000000ff
        /*013c*/ 	.word	0x00000010
        /*0140*/ 	.short	0x0100
        /*0142*/ 	.byte	0x04
	.zero		1


	//   ....[5]....
        /*0144*/ 	.word	0x00000680
        /*0148*/ 	.word	0x000000ff
        /*014c*/ 	.word	0x00000050
        /*0150*/ 	.short	0x0100
        /*0152*/ 	.byte	0x04
	.zero		1


	//   ....[6]....
        /*0154*/ 	.word	0x00000690
        /*0158*/ 	.word	0x000000ff
        /*015c*/ 	.word	0x00000018
        /*0160*/ 	.short	0x0100
        /*0162*/ 	.byte	0x04
	.zero		1


	//   ....[7]....
        /*0164*/ 	.word	0x000006a0
        /*0168*/ 	.word	0x000000ff
        /*016c*/ 	.word	0x00000058
        /*0170*/ 	.short	0x0100
        /*0172*/ 	.byte	0x04
	.zero		1


	//   ....[8]....
        /*0174*/ 	.word	0x000006b0
        /*0178*/ 	.word	0x000000ff
        /*017c*/ 	.word	0x00000020
        /*0180*/ 	.short	0x0100
        /*0182*/ 	.byte	0x04
	.zero		1


	//   ....[9]....
        /*0184*/ 	.word	0x000006c0
        /*0188*/ 	.word	0x000000ff
        /*018c*/ 	.word	0x00000060
        /*0190*/ 	.short	0x0100
        /*0192*/ 	.byte	0x04
	.zero		1


	//   ....[10]....
        /*0194*/ 	.word	0x000006d0
        /*0198*/ 	.word	0x000000ff
        /*019c*/ 	.word	0x00000028
        /*01a0*/ 	.short	0x0100
        /*01a2*/ 	.byte	0x04
	.zero		1


	//   ....[11]....
        /*01a4*/ 	.word	0x000006e0
        /*01a8*/ 	.word	0x000000ff
        /*01ac*/ 	.word	0x00000068
        /*01b0*/ 	.short	0x0100
        /*01b2*/ 	.byte	0x04
	.zero		1


	//   ....[12]....
        /*01b4*/ 	.word	0x000006f0
        /*01b8*/ 	.word	0x000000ff
        /*01bc*/ 	.word	0x00000030
        /*01c0*/ 	.short	0x0100
        /*01c2*/ 	.byte	0x04
	.zero		1


	//   ....[13]....
        /*01c4*/ 	.word	0x00000700
        /*01c8*/ 	.word	0x000000ff
        /*01cc*/ 	.word	0x00000070
        /*01d0*/ 	.short	0x0100
        /*01d2*/ 	.byte	0x04
	.zero		1


	//   ....[14]....
        /*01d4*/ 	.word	0x00000710
        /*01d8*/ 	.word	0x000000ff
        /*01dc*/ 	.word	0x00000038
        /*01e0*/ 	.short	0x0100
        /*01e2*/ 	.byte	0x04
	.zero		1


	//   ....[15]....
        /*01e4*/ 	.word	0x00000720
        /*01e8*/ 	.word	0x000000ff
        /*01ec*/ 	.word	0x00000078
        /*01f0*/ 	.short	0x0100
        /*01f2*/ 	.byte	0x04
	.zero		1


	//   ....[16]....
        /*01f4*/ 	.word	0x00000860
        /*01f8*/ 	.word	0x000000ff
        /*01fc*/ 	.word	0x00000080
        /*0200*/ 	.short	0x0100
        /*0202*/ 	.byte	0x04
	.zero		1


	//   ....[17]....
        /*0204*/ 	.word	0x00000870
        /*0208*/ 	.word	0x000000ff
        /*020c*/ 	.word	0x00000090
        /*0210*/ 	.short	0x0100
        /*0212*/ 	.byte	0x04
	.zero		1


	//   ....[18]....
        /*0214*/ 	.word	0x00000880
        /*0218*/ 	.word	0x000000ff
        /*021c*/ 	.word	0x00000088
        /*0220*/ 	.short	0x0100
        /*0222*/ 	.byte	0x04
	.zero		1


	//   ....[19]....
        /*0224*/ 	.word	0x00000890
        /*0228*/ 	.word	0x000000ff
        /*022c*/ 	.word	0x00000098
        /*0230*/ 	.short	0x0100
        /*0232*/ 	.byte	0x04
	.zero		1


	//   ....[20]....
        /*0234*/ 	.word	0x00000980
        /*0238*/ 	.word	0x000000ff
        /*023c*/ 	.word	0x000000a0
        /*0240*/ 	.short	0x0100
        /*0242*/ 	.byte	0x06
	.zero		1


	//   ....[21]....
        /*0244*/ 	.word	0x00000990
        /*0248*/ 	.word	0x000000ff
        /*024c*/ 	.word	0x000000a8
        /*0250*/ 	.short	0x0100
        /*0252*/ 	.byte	0x06
	.zero		1


	//   ....[22]....
        /*0254*/ 	.word	0x00000ad0
        /*0258*/ 	.word	0x000000ff
        /*025c*/ 	.word	0x000000b0
        /*0260*/ 	.short	0x0100
        /*0262*/ 	.byte	0x06
	.zero		1


	//   ....[23]....
        /*0264*/ 	.word	0x00000ae0
        /*0268*/ 	.word	0x000000ff
        /*026c*/ 	.word	0x000000c0
        /*0270*/ 	.short	0x0100
        /*0272*/ 	.byte	0x06
	.zero		1


	//   ....[24]....
        /*0274*/ 	.word	0x00000af0
        /*0278*/ 	.word	0x000000ff
        /*027c*/ 	.word	0x000000b8
        /*0280*/ 	.short	0x0100
        /*0282*/ 	.byte	0x06
	.zero		1


	//   ....[25]....
        /*0284*/ 	.word	0x00000b00
        /*0288*/ 	.word	0x000000ff
        /*028c*/ 	.word	0x000000c8
        /*0290*/ 	.short	0x0100
        /*0292*/ 	.byte	0x06
	.zero		1


	//   ....[26]....
        /*0294*/ 	.word	0x00000c30
        /*0298*/ 	.word	0x000000ff
        /*029c*/ 	.word	0x000000d0
        /*02a0*/ 	.short	0x0100
        /*02a2*/ 	.byte	0x04
	.zero		1


	//   ....[27]....
        /*02a4*/ 	.word	0x00000c40
        /*02a8*/ 	.word	0x000000ff
        /*02ac*/ 	.word	0x000000f0
        /*02b0*/ 	.short	0x0100
        /*02b2*/ 	.byte	0x04
	.zero		1


	//   ....[28]....
        /*02b4*/ 	.word	0x00000c50
        /*02b8*/ 	.word	0x000000ff
        /*02bc*/ 	.word	0x000000d8
        /*02c0*/ 	.short	0x0100
        /*02c2*/ 	.byte	0x04
	.zero		1


	//   ....[29]....
        /*02c4*/ 	.word	0x00000c60
        /*02c8*/ 	.word	0x000000ff
        /*02cc*/ 	.word	0x000000f8
        /*02d0*/ 	.short	0x0100
        /*02d2*/ 	.byte	0x04
	.zero		1


	//   ....[30]....
        /*02d4*/ 	.word	0x00000c70
        /*02d8*/ 	.word	0x000000ff
        /*02dc*/ 	.word	0x000000e0
        /*02e0*/ 	.short	0x0100
        /*02e2*/ 	.byte	0x04
	.zero		1


	//   ....[31]....
        /*02e4*/ 	.word	0x00000c80
        /*02e8*/ 	.word	0x000000ff
        /*02ec*/ 	.word	0x00000100
        /*02f0*/ 	.short	0x0100
        /*02f2*/ 	.byte	0x04
	.zero		1


	//   ....[32]....
        /*02f4*/ 	.word	0x00000c90
        /*02f8*/ 	.word	0x000000ff
        /*02fc*/ 	.word	0x000000e8
        /*0300*/ 	.short	0x0100
        /*0302*/ 	.byte	0x04
	.zero		1


	//   ....[33]....
        /*0304*/ 	.word	0x00000ca0
        /*0308*/ 	.word	0x000000ff
        /*030c*/ 	.word	0x00000108
        /*0310*/ 	.short	0x0100
        /*0312*/ 	.byte	0x04
	.zero		1


	//   ....[34]....
        /*0314*/ 	.word	0x00000d90
        /*0318*/ 	.word	0x000000ff
        /*031c*/ 	.word	0x00000110
        /*0320*/ 	.short	0x0100
        /*0322*/ 	.byte	0x04
	.zero		1


	//   ....[35]....
        /*0324*/ 	.word	0x00000da0
        /*0328*/ 	.word	0x000000ff
        /*032c*/ 	.word	0x00000120
        /*0330*/ 	.short	0x0100
        /*0332*/ 	.byte	0x04
	.zero		1


	//   ....[36]....
        /*0334*/ 	.word	0x00000db0
        /*0338*/ 	.word	0x000000ff
        /*033c*/ 	.word	0x00000118
        /*0340*/ 	.short	0x0100
        /*0342*/ 	.byte	0x04
	.zero		1


	//   ....[37]....
        /*0344*/ 	.word	0x00000dc0
        /*0348*/ 	.word	0x000000ff
        /*034c*/ 	.word	0x00000128
        /*0350*/ 	.short	0x0100
        /*0352*/ 	.byte	0x04
	.zero		1


	//   ....[38]....
        /*0354*/ 	.word	0x00001970
        /*0358*/ 	.word	0x00000000
        /*035c*/ 	.word	0x00000120
        /*0360*/ 	.short	0x010a
        /*0362*/ 	.byte	0xff
	.zero		1


	//   ....[39]....
        /*0364*/ 	.word	0x000019a0
        /*0368*/ 	.word	0x00000000
        /*036c*/ 	.word	0x00000110
        /*0370*/ 	.short	0x0101
        /*0372*/ 	.byte	0xff
	.zero		1


	//   ....[40]....
        /*0374*/ 	.word	0x00001a70
        /*0378*/ 	.word	0x000000ff
        /*037c*/ 	.word	0x00000040
        /*0380*/ 	.short	0x010a
        /*0382*/ 	.byte	0x04
	.zero		1


	//   ....[41]....
        /*0384*/ 	.word	0x00001af0
        /*0388*/ 	.word	0x000000ff
        /*038c*/ 	.word	0x00000040
        /*0390*/ 	.short	0x010a
        /*0392*/ 	.byte	0x21
	.zero		1


	//   ....[42]....
        /*0394*/ 	.word	0x00001c80
        /*0398*/ 	.word	0x000000ff
        /*039c*/ 	.word	0x00000040
        /*03a0*/ 	.short	0x010a
        /*03a2*/ 	.byte	0x08
	.zero		1


	//   ....[43]....
        /*03a4*/ 	.word	0x00001da0
        /*03a8*/ 	.word	0x000000ff
        /*03ac*/ 	.word	0x000000a8
        /*03b0*/ 	.short	0x0101
        /*03b2*/ 	.byte	0x06
	.zero		1


	//   ....[44]....
        /*03b4*/ 	.word	0x00001dc0
        /*03b8*/ 	.word	0x000000ff
        /*03bc*/ 	.word	0x00000040
        /*03c0*/ 	.short	0x010a
        /*03c2*/ 	.byte	0x04
	.zero		1


	//   ....[45]....
        /*03c4*/ 	.word	0x00001e40
        /*03c8*/ 	.word	0x000000ff
        /*03cc*/ 	.word	0x00000040
        /*03d0*/ 	.short	0x010a
        /*03d2*/ 	.byte	0x11
	.zero		1


	//   ....[46]....
        /*03d4*/ 	.word	0x00001fd0
        /*03d8*/ 	.word	0x000000ff
        /*03dc*/ 	.word	0x00000040
        /*03e0*/ 	.short	0x010a
        /*03e2*/ 	.byte	0x07
	.zero		1


	//   ....[47]....
        /*03e4*/ 	.word	0x00002120
        /*03e8*/ 	.word	0x00000003
        /*03ec*/ 	.word	0x000000b0
        /*03f0*/ 	.short	0x010a
        /*03f2*/ 	.byte	0xff
	.zero		1


	//   ....[48]....
        /*03f4*/ 	.word	0x00002270
        /*03f8*/ 	.word	0x00000000
        /*03fc*/ 	.word	0x00000000
        /*0400*/ 	.short	0x0101
        /*0402*/ 	.byte	0xff
	.zero		1


	//   ....[49]....
        /*0404*/ 	.word	0x00002820
        /*0408*/ 	.word	0x000000ff
        /*040c*/ 	.word	0x00000000
        /*0410*/ 	.short	0x010a
        /*0412*/ 	.byte	0x04
	.zero		1


	//   ....[50]....
        /*0414*/ 	.word	0x000028b0
        /*0418*/ 	.word	0x000000ff
        /*041c*/ 	.word	0x00000000
        /*0420*/ 	.short	0x010a
        /*0422*/ 	.byte	0x05
	.zero		1


	//   ....[51]....
        /*0424*/ 	.word	0x00002940
        /*0428*/ 	.word	0x000000ff
        /*042c*/ 	.word	0x00000000
        /*0430*/ 	.short	0x010a
        /*0432*/ 	.byte	0x05
	.zero		1


	//   ....[52]....
        /*0434*/ 	.word	0x000029d0
        /*0438*/ 	.word	0x000000ff
        /*043c*/ 	.word	0x00000000
        /*0440*/ 	.short	0x010a
        /*0442*/ 	.byte	0x05
	.zero		1


	//   ....[53]....
        /*0444*/ 	.word	0x00002a60
        /*0448*/ 	.word	0x000000ff
        /*044c*/ 	.word	0x00000000
        /*0450*/ 	.short	0x010a
        /*0452*/ 	.byte	0x05
	.zero		1


	//   ....[54]....
        /*0454*/ 	.word	0x00002af0
        /*0458*/ 	.word	0x000000ff
        /*045c*/ 	.word	0x00000000
        /*0460*/ 	.short	0x010a
        /*0462*/ 	.byte	0x05
	.zero		1


	//   ....[55]....
        /*0464*/ 	.word	0x00002b80
        /*0468*/ 	.word	0x000000ff
        /*046c*/ 	.word	0x00000000
        /*0470*/ 	.short	0x010a
        /*0472*/ 	.byte	0x05
	.zero		1


	//   ....[56]....
        /*0474*/ 	.word	0x00002c20
        /*0478*/ 	.word	0x00000000
        /*047c*/ 	.word	0x00000000
        /*0480*/ 	.short	0x010a
        /*0482*/ 	.byte	0xff
	.zero		1


	//   ....[57]....
        /*0484*/ 	.word	0x00002d40
        /*0488*/ 	.word	0x00000002
        /*048c*/ 	.word	0x00000110
        /*0490*/ 	.short	0x010a
        /*0492*/ 	.byte	0xff
	.zero		1


	//   ....[58]....
        /*0494*/ 	.word	0x00002db0
        /*0498*/ 	.word	0x00000002
        /*049c*/ 	.word	0x00000000
        /*04a0*/ 	.short	0x0101
        /*04a2*/ 	.byte	0xff
	.zero		1


	//   ....[59]....
        /*04a4*/ 	.word	0x00002dd0
        /*04a8*/ 	.word	0x000000ff
        /*04ac*/ 	.word	0x000000c0
        /*04b0*/ 	.short	0x010a
        /*04b2*/ 	.byte	0x04
	.zero		1


	//   ....[60]....
        /*04b4*/ 	.word	0x00002ef0
        /*04b8*/ 	.word	0x00000002
        /*04bc*/ 	.word	0x000000b0
        /*04c0*/ 	.short	0x010a
        /*04c2*/ 	.byte	0xff
	.zero		1


	//   ....[61]....
        /*04c4*/ 	.word	0x00002ff0
        /*04c8*/ 	.word	0x00000002
        /*04cc*/ 	.word	0x00000000
        /*04d0*/ 	.short	0x0101
        /*04d2*/ 	.byte	0xff
	.zero		1


	//   ....[62]....
        /*04d4*/ 	.word	0x00003080
        /*04d8*/ 	.word	0x000000ff
        /*04dc*/ 	.word	0x000000c0
        /*04e0*/ 	.short	0x0106
        /*04e2*/ 	.byte	0x04
	.zero		1


	//   ....[63]....
        /*04e4*/ 	.word	0x000030a0
        /*04e8*/ 	.word	0x000000ff
        /*04ec*/ 	.word	0x000000c0
        /*04f0*/ 	.short	0x010a
        /*04f2*/ 	.byte	0x04
	.zero		1


	//   ....[64]....
        /*04f4*/ 	.word	0x00003130
        /*04f8*/ 	.word	0x000000ff
        /*04fc*/ 	.word	0x000000c0
        /*0500*/ 	.short	0x0106
        /*0502*/ 	.byte	0x07
	.zero		1


	//   ....[65]....
        /*0504*/ 	.word	0x00003170
        /*0508*/ 	.word	0x00000000
        /*050c*/ 	.word	0x000000c0
        /*0510*/ 	.short	0x010a
        /*0512*/ 	.byte	0xff
	.zero		1


	//   ....[66]....
        /*0514*/ 	.word	0x000036c0
        /*0518*/ 	.word	0x00000000
        /*051c*/ 	.word	0x000000b0
        /*0520*/ 	.short	0x010a
        /*0522*/ 	.byte	0xff
	.zero		1


	//   ....[67]....
        /*0524*/ 	.word	0x000037c0
        /*0528*/ 	.word	0x00000003
        /*052c*/ 	.word	0x00000000
        /*0530*/ 	.short	0x0101
        /*0532*/ 	.byte	0xff
	.zero		1


	//   ....[68]....
        /*0534*/ 	.word	0x000037d0
        /*0538*/ 	.word	0x000000ff
        /*053c*/ 	.word	0x00000000
        /*0540*/ 	.short	0x010a
        /*0542*/ 	.byte	0x04
	.zero		1


	//   ....[69]....
        /*0544*/ 	.word	0x00003850
        /*0548*/ 	.word	0x000000ff
        /*054c*/ 	.word	0x000000f0
        /*0550*/ 	.short	0x010a
        /*0552*/ 	.byte	0x1f
	.zero		1


	//   ....[70]....
        /*0554*/ 	.word	0x00003930
        /*0558*/ 	.word	0x000000ff
        /*055c*/ 	.word	0x00000000
        /*0560*/ 	.short	0x010a
        /*0562*/ 	.byte	0x05
	.zero		1


	//   ....[71]....
        /*0564*/ 	.word	0x00003a70
        /*0568*/ 	.word	0x000000ff
        /*056c*/ 	.word	0x00000000
        /*0570*/ 	.short	0x010a
        /*0572*/ 	.byte	0x04
	.zero		1


	//   ....[72]....
        /*0574*/ 	.word	0x00003d00
        /*0578*/ 	.word	0x000000ff
        /*057c*/ 	.word	0x00000000
        /*0580*/ 	.short	0x010a
        /*0582*/ 	.byte	0x04
	.zero		1


	//   ....[73]....
        /*0584*/ 	.word	0x00003d90
        /*0588*/ 	.word	0x000000ff
        /*058c*/ 	.word	0x00000000
        /*0590*/ 	.short	0x010a
        /*0592*/ 	.byte	0x05
	.zero		1


	//   ....[74]....
        /*0594*/ 	.word	0x00003e20
        /*0598*/ 	.word	0x000000ff
        /*059c*/ 	.word	0x00000000
        /*05a0*/ 	.short	0x010a
        /*05a2*/ 	.byte	0x05
	.zero		1


	//   ....[75]....
        /*05a4*/ 	.word	0x00003eb0
        /*05a8*/ 	.word	0x000000ff
        /*05ac*/ 	.word	0x00000000
        /*05b0*/ 	.short	0x010a
        /*05b2*/ 	.byte	0x04
	.zero		1


	//   ....[76]....
        /*05b4*/ 	.word	0x00004360
        /*05b8*/ 	.word	0x0000000c
        /*05bc*/ 	.word	0x000000b0
        /*05c0*/ 	.short	0x010a
        /*05c2*/ 	.byte	0xff
	.zero		1


	//   ....[77]....
        /*05c4*/ 	.word	0x000044d0
        /*05c8*/ 	.word	0x00000000
        /*05cc*/ 	.word	0x00000000
        /*05d0*/ 	.short	0x0101
        /*05d2*/ 	.byte	0xff
	.zero		1


	//   ....[78]....
        /*05d4*/ 	.word	0x00004960
        /*05d8*/ 	.word	0x000000ff
        /*05dc*/ 	.word	0x000000a8
        /*05e0*/ 	.short	0x010a
        /*05e2*/ 	.byte	0x15
	.zero		1


	//   ....[79]....
        /*05e4*/ 	.word	0x00004ae0
        /*05e8*/ 	.word	0x000000ff
        /*05ec*/ 	.word	0x00000090
        /*05f0*/ 	.short	0x010a
        /*05f2*/ 	.byte	0x15
	.zero		1


	//   ....[80]....
        /*05f4*/ 	.word	0x00004c60
        /*05f8*/ 	.word	0x000000ff
        /*05fc*/ 	.word	0x00000080
        /*0600*/ 	.short	0x010b
        /*0602*/ 	.byte	0x15
	.zero		1


	//   ....[81]....
        /*0604*/ 	.word	0x00004c70
        /*0608*/ 	.word	0x000000ff
        /*060c*/ 	.word	0x00000000
        /*0610*/ 	.short	0x0101
        /*0612*/ 	.byte	0x06
	.zero		1


	//   ....[82]....
        /*0614*/ 	.word	0x00004c80
        /*0618*/ 	.word	0x000000ff
        /*061c*/ 	.word	0x00000098
        /*0620*/ 	.short	0x010a
        /*0622*/ 	.byte	0x15
	.zero		1


	//   ....[83]....
        /*0624*/ 	.word	0x00004e70
        /*0628*/ 	.word	0x000000ff
        /*062c*/ 	.word	0x00000088
        /*0630*/ 	.short	0x010b
        /*0632*/ 	.byte	0x15
	.zero		1


	//   ....[84]....
        /*0634*/ 	.word	0x00004e80
        /*0638*/ 	.word	0x000000ff
        /*063c*/ 	.word	0x00000000
        /*0640*/ 	.short	0x0101
        /*0642*/ 	.byte	0x21
	.zero		1


	//   ....[85]....
        /*0644*/ 	.word	0x00004eb0
        /*0648*/ 	.word	0x000000ff
        /*064c*/ 	.word	0x00000090
        /*0650*/ 	.short	0x010a
        /*0652*/ 	.byte	0x15
	.zero		1


	//   ....[86]....
        /*0654*/ 	.word	0x00004ef0
        /*0658*/ 	.word	0x00000000
        /*065c*/ 	.word	0x00000098
        /*0660*/ 	.short	0x010a
        /*0662*/ 	.byte	0xff
	.zero		1


	//   ....[87]....
        /*0664*/ 	.word	0x00005200
        /*0668*/ 	.word	0x00000003
        /*066c*/ 	.word	0x000000b0
        /*0670*/ 	.short	0x010a
        /*0672*/ 	.byte	0xff
	.zero		1


	//   ....[88]....
        /*0674*/ 	.word	0x00005380
        /*0678*/ 	.word	0x00000000
        /*067c*/ 	.word	0x00000000
        /*0680*/ 	.short	0x0101
        /*0682*/ 	.byte	0xff
	.zero		1


	//   ....[89]....
        /*0684*/ 	.word	0x00005e90
        /*0688*/ 	.word	0x00000003
        /*068c*/ 	.word	0x00000080
        /*0690*/ 	.short	0x010a
        /*0692*/ 	.byte	0xff
	.zero		1


	//   ....[90]....
        /*0694*/ 	.word	0x00005ed0
        /*0698*/ 	.word	0x0000002b
        /*069c*/ 	.word	0x000000d0
        /*06a0*/ 	.short	0x010a
        /*06a2*/ 	.byte	0xff
	.zero		1


	//   ....[91]....
        /*06a4*/ 	.word	0x00006010
        /*06a8*/ 	.word	0x00000003
        /*06ac*/ 	.word	0x00000080
        /*06b0*/ 	.short	0x010a
        /*06b2*/ 	.byte	0xff
	.zero		1


	//   ....[92]....
        /*06b4*/ 	.word	0x00006130
        /*06b8*/ 	.word	0x00000000
        /*06bc*/ 	.word	0x00000000
        /*06c0*/ 	.short	0x0101
        /*06c2*/ 	.byte	0xff
	.zero		1


	//   ....[93]....
        /*06c4*/ 	.word	0x000061b0
        /*06c8*/ 	.word	0x0000002b
        /*06cc*/ 	.word	0x000000d0
        /*06d0*/ 	.short	0x010a
        /*06d2*/ 	.byte	0xff
	.zero		1


	//   ....[94]....
        /*06d4*/ 	.word	0x00006d20
        /*06d8*/ 	.word	0x00000003
        /*06dc*/ 	.word	0x00000080
        /*06e0*/ 	.short	0x010a
        /*06e2*/ 	.byte	0xff
	.zero		1


	//   ....[95]....
        /*06e4*/ 	.word	0x00006dd0
        /*06e8*/ 	.word	0x00000003
        /*06ec*/ 	.word	0x00000080
        /*06f0*/ 	.short	0x010a
        /*06f2*/ 	.byte	0xff
	.zero		1


	//   ....[96]....
        /*06f4*/ 	.word	0x00006ef0
        /*06f8*/ 	.word	0x00000000
        /*06fc*/ 	.word	0x00000000
        /*0700*/ 	.short	0x0101
        /*0702*/ 	.byte	0xff
	.zero		1


	//   ....[97]....
        /*0704*/ 	.word	0x00007300
        /*0708*/ 	.word	0x000000ff
        /*070c*/ 	.word	0x00000000
        /*0710*/ 	.short	0x0101
        /*0712*/ 	.byte	0x04
	.zero		1


	//   ....[98]....
        /*0714*/ 	.word	0x00007c00
        /*0718*/ 	.word	0x00000000
        /*071c*/ 	.word	0x00000120
        /*0720*/ 	.short	0x010a
        /*0722*/ 	.byte	0xff
	.zero		1


	//   ....[99]....
        /*0724*/ 	.word	0x00007c60
        /*0728*/ 	.word	0x00000000
        /*072c*/ 	.word	0x00000040
        /*0730*/ 	.short	0x010a
        /*0732*/ 	.byte	0xff
	.zero		1


	//   ....[100]....
        /*0734*/ 	.word	0x00007cc0
        /*0738*/ 	.word	0x00000000
        /*073c*/ 	.word	0x00000040
        /*0740*/ 	.short	0x010a
        /*0742*/ 	.byte	0xff
	.zero		1


	//   ....[101]....
        /*0744*/ 	.word	0x00007d10
        /*0748*/ 	.word	0x00000003
        /*074c*/ 	.word	0x000000b0
        /*0750*/ 	.short	0x010a
        /*0752*/ 	.byte	0xff
	.zero		1


	//   ....[102]....
        /*0754*/ 	.word	0x00007d70
        /*0758*/ 	.word	0x00000000
        /*075c*/ 	.word	0x00000000
        /*0760*/ 	.short	0x010a
        /*0762*/ 	.byte	0xff
	.zero		1


	//   ....[103]....
        /*0764*/ 	.word	0x00007dd0
        /*0768*/ 	.word	0x00000000
        /*076c*/ 	.word	0x00000000
        /*0770*/ 	.short	0x010a
        /*0772*/ 	.byte	0xff
	.zero		1


	//   ....[104]....
        /*0774*/ 	.word	0x00007e30
        /*0778*/ 	.word	0x00000000
        /*077c*/ 	.word	0x00000000
        /*0780*/ 	.short	0x010a
        /*0782*/ 	.byte	0xff
	.zero		1


	//   ....[105]....
        /*0784*/ 	.word	0x00007e90
        /*0788*/ 	.word	0x00000000
        /*078c*/ 	.word	0x00000000
        /*0790*/ 	.short	0x010a
        /*0792*/ 	.byte	0xff
	.zero		1


	//   ....[106]....
        /*0794*/ 	.word	0x00007ef0
        /*0798*/ 	.word	0x00000000
        /*079c*/ 	.word	0x00000000
        /*07a0*/ 	.short	0x010a
        /*07a2*/ 	.byte	0xff
	.zero		1


	//   ....[107]....
        /*07a4*/ 	.word	0x00007f50
        /*07a8*/ 	.word	0x00000000
        /*07ac*/ 	.word	0x00000000
        /*07b0*/ 	.short	0x010a
        /*07b2*/ 	.byte	0xff
	.zero		1


	//   ....[108]....
        /*07b4*/ 	.word	0x00007fb0
        /*07b8*/ 	.word	0x00000000
        /*07bc*/ 	.word	0x00000000
        /*07c0*/ 	.short	0x010a
        /*07c2*/ 	.byte	0xff
	.zero		1


	//   ....[109]....
        /*07c4*/ 	.word	0x00008000
        /*07c8*/ 	.word	0x00000002
        /*07cc*/ 	.word	0x00000110
        /*07d0*/ 	.short	0x010a
        /*07d2*/ 	.byte	0xff
	.zero		1


	//   ....[110]....
        /*07d4*/ 	.word	0x00008060
        /*07d8*/ 	.word	0x00000002
        /*07dc*/ 	.word	0x000000c0
        /*07e0*/ 	.short	0x010a
        /*07e2*/ 	.byte	0xff
	.zero		1


	//   ....[111]....
        /*07e4*/ 	.word	0x000080b0
        /*07e8*/ 	.word	0x00000002
        /*07ec*/ 	.word	0x000000b0
        /*07f0*/ 	.short	0x010a
        /*07f2*/ 	.byte	0xff
	.zero		1


	//   ....[112]....
        /*07f4*/ 	.word	0x00008110
        /*07f8*/ 	.word	0x00000000
        /*07fc*/ 	.word	0x000000c0
        /*0800*/ 	.short	0x010a
        /*0802*/ 	.byte	0xff
	.zero		1


	//   ....[113]....
        /*0804*/ 	.word	0x00008160
        /*0808*/ 	.word	0x00000000
        /*080c*/ 	.word	0x000000b0
        /*0810*/ 	.short	0x010a
        /*0812*/ 	.byte	0xff
	.zero		1


	//   ....[114]....
        /*0814*/ 	.word	0x000081c0
        /*0818*/ 	.word	0x00000002
        /*081c*/ 	.word	0x000000f0
        /*0820*/ 	.short	0x010a
        /*0822*/ 	.byte	0xff
	.zero		1


	//   ....[115]....
        /*0824*/ 	.word	0x00008220
        /*0828*/ 	.word	0x00000000
        /*082c*/ 	.word	0x00000000
        /*0830*/ 	.short	0x010a
        /*0832*/ 	.byte	0xff
	.zero		1


	//   ....[116]....
        /*0834*/ 	.word	0x00008280
        /*0838*/ 	.word	0x00000000
        /*083c*/ 	.word	0x00000000
        /*0840*/ 	.short	0x010a
        /*0842*/ 	.byte	0xff
	.zero		1


	//   ....[117]....
        /*0844*/ 	.word	0x000082e0
        /*0848*/ 	.word	0x00000000
        /*084c*/ 	.word	0x00000000
        /*0850*/ 	.short	0x010a
        /*0852*/ 	.byte	0xff
	.zero		1


	//   ....[118]....
        /*0854*/ 	.word	0x00008340
        /*0858*/ 	.word	0x00000000
        /*085c*/ 	.word	0x00000000
        /*0860*/ 	.short	0x010a
        /*0862*/ 	.byte	0xff
	.zero		1


	//   ....[119]....
        /*0864*/ 	.word	0x000083a0
        /*0868*/ 	.word	0x00000000
        /*086c*/ 	.word	0x00000000
        /*0870*/ 	.short	0x010a
        /*0872*/ 	.byte	0xff
	.zero		1


	//   ....[120]....
        /*0874*/ 	.word	0x000083f0
        /*0878*/ 	.word	0x0000000c
        /*087c*/ 	.word	0x000000b0
        /*0880*/ 	.short	0x010a
        /*0882*/ 	.byte	0xff
	.zero		1


	//   ....[121]....
        /*0884*/ 	.word	0x00008450
        /*0888*/ 	.word	0x00000000
        /*088c*/ 	.word	0x000000a8
        /*0890*/ 	.short	0x010a
        /*0892*/ 	.byte	0xff
	.zero		1


	//   ....[122]....
        /*0894*/ 	.word	0x000084b0
        /*0898*/ 	.word	0x00000000
        /*089c*/ 	.word	0x00000090
        /*08a0*/ 	.short	0x010a
        /*08a2*/ 	.byte	0xff
	.zero		1


	//   ....[123]....
        /*08a4*/ 	.word	0x00008510
        /*08a8*/ 	.word	0x00000000
        /*08ac*/ 	.word	0x00000098
        /*08b0*/ 	.short	0x010a
        /*08b2*/ 	.byte	0xff
	.zero		1


	//   ....[124]....
        /*08b4*/ 	.word	0x00008570
        /*08b8*/ 	.word	0x00000000
        /*08bc*/ 	.word	0x00000090
        /*08c0*/ 	.short	0x010a
        /*08c2*/ 	.byte	0xff
	.zero		1


	//   ....[125]....
        /*08c4*/ 	.word	0x000085c0
        /*08c8*/ 	.word	0x00000003
        /*08cc*/ 	.word	0x000000b0
        /*08d0*/ 	.short	0x010a
        /*08d2*/ 	.byte	0xff
	.zero		1


	//   ....[126]....
        /*08d4*/ 	.word	0x00008610
        /*08d8*/ 	.word	0x00000003
        /*08dc*/ 	.word	0x00000080
        /*08e0*/ 	.short	0x010a
        /*08e2*/ 	.byte	0xff
	.zero		1


	//   ....[127]....
        /*08e4*/ 	.word	0x00008660
        /*08e8*/ 	.word	0x0000002b
        /*08ec*/ 	.word	0x000000d0
        /*08f0*/ 	.short	0x010a
        /*08f2*/ 	.byte	0xff
	.zero		1


	//   ....[128]....
        /*08f4*/ 	.word	0x000086b0
        /*08f8*/ 	.word	0x00000003
        /*08fc*/ 	.word	0x00000080
        /*0900*/ 	.short	0x010a
        /*0902*/ 	.byte	0xff
	.zero		1


	//----- nvinfo : EIATTR_NUM_MBARRIERS
	.align		4
.L_47:
        /*0904*/ 	.byte	0x03, 0x38
        /*0906*/ 	.short	0x0026


	//----- nvinfo : EIATTR_EXIT_INSTR_OFFSETS
	.align		4
        /*0908*/ 	.byte	0x04, 0x1c
        /*090a*/ 	.short	(.L_49 - .L_48)


	//   ....[0]....
.L_48:
        /*090c*/ 	.word	0x00002c50


	//   ....[1]....
        /*0910*/ 	.word	0x00003140


	//   ....[2]....
        /*0914*/ 	.word	0x000031a0


	//   ....[3]....
        /*0918*/ 	.word	0x00004110


	//   ....[4]....
        /*091c*/ 	.word	0x00004f20


	//   ....[5]....
        /*0920*/ 	.word	0x00004f60


	//   ....[6]....
        /*0924*/ 	.word	0x00007bf0


	//----- nvinfo : EIATTR_MAX_THREADS
	.align		4
.L_49:
        /*0928*/ 	.byte	0x04, 0x05
        /*092a*/ 	.short	(.L_51 - .L_50)
.L_50:
        /*092c*/ 	.word	0x00000100
        /*0930*/ 	.word	0x00000001
        /*0934*/ 	.word	0x00000001


	//----- nvinfo : EIATTR_CRS_STACK_SIZE
	.align		4
.L_51:
        /*0938*/ 	.byte	0x04, 0x1e
        /*093a*/ 	.short	(.L_53 - .L_52)
.L_52:
        /*093c*/ 	.word	0x00000000


	//----- nvinfo : EIATTR_CBANK_PARAM_SIZE
	.align		4
.L_53:
        /*0940*/ 	.byte	0x03, 0x19
        /*0942*/ 	.short	0x0800


	//----- nvinfo : EIATTR_PARAM_CBANK
	.align		4
        /*0944*/ 	.byte	0x04, 0x0a
        /*0946*/ 	.short	(.L_55 - .L_54)
	.align		4
.L_54:
        /*0948*/ 	.word	index@(.nv.constant0._ZN7cutlass13device_kernelINS_4gemm6kernel13GemmUniversalIN4cute5tupleIJiiiiEEENS1_10collective13CollectiveMmaINS1_35MainloopSm100TmaUmmaWarpSpecializedILi8ELi2ELi4ENS5_IJNS4_1CILi1EEENSA_ILi4EEESB_EEEEENS5_IJNSA_ILi64EEENSA_ILi128EEESG_EEEaNS5_IJlSB_lEEEaSI_NS4_8TiledMMAINS4_8MMA_AtomIJNS4_15SM100_MMA_S8_SSIaaiLi64ELi128ELNS4_4UMMA5MajorE0ELSN_0ELNSM_8SaturateE0EEEEEENS4_6LayoutINS5_IJSB_SB_SB_EEENS5_IJNSA_ILi0EEEST_ST_EEEEENS5_IJNS4_10UnderscoreESW_SW_EEEEENS4_23SM90_TMA_LOAD_MULTICASTENS4_14ComposedLayoutINS4_7SwizzleILi3ELi4ELi3EEENS4_18smem_ptr_flag_bitsILi8EEENSR_INS5_IJNSA_ILi8EEESG_EEENS5_IJSG_SB_EEEEEEEvNS4_8identityENS4_13SM90_TMA_LOADES19_vS1A_EENS_8epilogue10collective18CollectiveEpilogueINS1D_23Sm100TmaWarpSpecializedILi2ELi2ELi32ELb0ELb0EEEJSH_NS5_IJNSR_ISF_SB_EES1I_EEEaSI_aSI_NS1D_6fusion15FusionCallbacksIS1H_NS1K_17LinearCombinationIaiaiLNS_15FloatRoundStyleE2EEESH_S1J_JEEENS4_5SM1004TMEM4LOAD26SM100_TMEM_LOAD_16dp32b32xES1B_NS10_INS11_ILi2ELi4ELi3EEES14_NSR_INS5_IJS15_SF_EEENS5_IJSF_SB_EEEEEEENS4_39AutoVectorizingCopyWithAssumedAlignmentILi128EEENS4_14SM90_TMA_STOREES1Y_S20_S20_EEEvvEEEEvNT_6ParamsE)
        /*094c*/ 	.short	0x0380
        /*094e*/ 	.short	0x0800


	//----- nvinfo : EIATTR_SW_WAR
	.align		4
.L_55:
        /*0950*/ 	.byte	0x04, 0x36
        /*0952*/ 	.short	(.L_57 - .L_56)
.L_56:
        /*0954*/ 	.word	0x00000008
.L_57:


//--------------------- .nv.callgraph             --------------------------
	.section	.nv.callgraph,"",@"SHT_CUDA_CALLGRAPH"
	.align	4
	.sectionentsize	8
	.align		4
        /*0000*/ 	.word	0x00000000
	.align		4
        /*0004*/ 	.word	0xffffffff
	.align		4
        /*0008*/ 	.word	index@(_ZN7cutlass13device_kernelINS_4gemm6kernel13GemmUniversalIN4cute5tupleIJiiiiEEENS1_10collective13CollectiveMmaINS1_35MainloopSm100TmaUmmaWarpSpecializedILi8ELi2ELi4ENS5_IJNS4_1CILi1EEENSA_ILi4EEESB_EEEEENS5_IJNSA_ILi64EEENSA_ILi128EEESG_EEEaNS5_IJlSB_lEEEaSI_NS4_8TiledMMAINS4_8MMA_AtomIJNS4_15SM100_MMA_S8_SSIaaiLi64ELi128ELNS4_4UMMA5MajorE0ELSN_0ELNSM_8SaturateE0EEEEEENS4_6LayoutINS5_IJSB_SB_SB_EEENS5_IJNSA_ILi0EEEST_ST_EEEEENS5_IJNS4_10UnderscoreESW_SW_EEEEENS4_23SM90_TMA_LOAD_MULTICASTENS4_14ComposedLayoutINS4_7SwizzleILi3ELi4ELi3EEENS4_18smem_ptr_flag_bitsILi8EEENSR_INS5_IJNSA_ILi8EEESG_EEENS5_IJSG_SB_EEEEEEEvNS4_8identityENS4_13SM90_TMA_LOADES19_vS1A_EENS_8epilogue10collective18CollectiveEpilogueINS1D_23Sm100TmaWarpSpecializedILi2ELi2ELi32ELb0ELb0EEEJSH_NS5_IJNSR_ISF_SB_EES1I_EEEaSI_aSI_NS1D_6fusion15FusionCallbacksIS1H_NS1K_17LinearCombinationIaiaiLNS_15FloatRoundStyleE2EEESH_S1J_JEEENS4_5SM1004TMEM4LOAD26SM100_TMEM_LOAD_16dp32b32xES1B_NS10_INS11_ILi2ELi4ELi3EEES14_NSR_INS5_IJS15_SF_EEENS5_IJSF_SB_EEEEEEENS4_39AutoVectorizingCopyWithAssumedAlignmentILi128EEENS4_14SM90_TMA_STOREES1Y_S20_S20_EEEvvEEEEvNT_6ParamsE)
	.align		4
        /*000c*/ 	.word	index@(__assertfail)
	.align		4
        /*0010*/ 	.word	0x00000000
	.align		4
        /*0014*/ 	.word	0xfffffffe
	.align		4
        /*0018*/ 	.word	0x00000000
	.align		4
        /*001c*/ 	.word	0xfffffffd
	.align		4
        /*0020*/ 	.word	0x00000000
	.align		4
        /*0024*/ 	.word	0xfffffffc


//--------------------- .nv.constant4             --------------------------
	.section	.nv.constant4,"a",@progbits
	.align	8
	.align		8
.nv.constant4:
        /*0000*/ 	.dword	__assertfail
	.align		8
        /*0008*/ 	.dword	__unnamed_1
	.align		8
        /*0010*/ 	.dword	__unnamed_2
	.align		8
        /*0018*/ 	.dword	_ZN40_INTERNAL_3f4e2c09_4_k_cu_b670af91_191844cuda3std3__45__cpo5beginE
	.align		8
        /*0020*/ 	.dword	_ZN40_INTERNAL_3f4e2c09_4_k_cu_b670af91_191844cuda3std3__45__cpo3endE
	.align		8
        /*0028*/ 	.dword	_ZN40_INTERNAL_3f4e2c09_4_k_cu_b670af91_191844cuda3std3__45__cpo6cbeginE
	.align		8
        /*0030*/ 	.dword	_ZN40_INTERNAL_3f4e2c09_4_k_cu_b670af91_191844cuda3std3__45__cpo4cendE
	.align		8
        /*0038*/ 	.dword	_ZN40_INTERNAL_3f4e2c09_4_k_cu_b670af91_191844cuda3std3__442_GLOBAL__N__3f4e2c09_4_k_cu_b670af91_191846ignoreE
	.align		8
        /*0040*/ 	.dword	_ZN40_INTERNAL_3f4e2c09_4_k_cu_b670af91_191844cuda3std3__419piecewise_constructE
	.align		8
        /*0048*/ 	.dword	_ZN40_INTERNAL_3f4e2c09_4_k_cu_b670af91_191844cuda3std3__48in_placeE
	.align		8
        /*0050*/ 	.dword	_ZN40_INTERNAL_3f4e2c09_4_k_cu_b670af91_191844cuda3std6ranges3__45__cpo4swapE
	.align		8
        /*0058*/ 	.dword	_ZN40_INTERNAL_3f4e2c09_4_k_cu_b670af91_191844cuda3std6ranges3__45__cpo9iter_moveE
	.align		8
        /*0060*/ 	.dword	_ZN40_INTERNAL_3f4e2c09_4_k_cu_b670af91_191844cute7productE
	.align		8
        /*0068*/ 	.dword	_ZN40_INTERNAL_3f4e2c09_4_k_cu_b670af91_191844cute1_E
	.align		8
        /*0070*/ 	.dword	$str$25
	.align		8
        /*0078*/ 	.dword	$str$26
	.align		8
        /*0080*/ 	.dword	$str$27
	.align		8
        /*0088*/ 	.dword	$str$28


//--------------------- .text._ZN7cutlass13device_kernelINS_4gemm6kernel13GemmUniversalIN4cute5tupleIJiiiiEEENS1_10collective13CollectiveMmaINS1_35MainloopSm100TmaUmmaWarpSpecializedILi8ELi2ELi4ENS5_IJNS4_1CILi1EEENSA_ILi4EEESB_EEEEENS5_IJNSA_ILi64EEENSA_ILi128EEESG_EEEaNS5_IJlSB_lEEEaSI_NS4_8TiledMMAINS4_8MMA_AtomIJNS4_15SM100_MMA_S8_SSIaaiLi64ELi128ELNS4_4UMMA5MajorE0ELSN_0ELNSM_8SaturateE0EEEEEENS4_6LayoutINS5_IJSB_SB_SB_EEENS5_IJNSA_ILi0EEEST_ST_EEEEENS5_IJNS4_10UnderscoreESW_SW_EEEEENS4_23SM90_TMA_LOAD_MULTICASTENS4_14ComposedLayoutINS4_7SwizzleILi3ELi4ELi3EEENS4_18smem_ptr_flag_bitsILi8EEENSR_INS5_IJNSA_ILi8EEESG_EEENS5_IJSG_SB_EEEEEEEvNS4_8identityENS4_13SM90_TMA_LOADES19_vS1A_EENS_8epilogue10collective18CollectiveEpilogueINS1D_23Sm100TmaWarpSpecializedILi2ELi2ELi32ELb0ELb0EEEJSH_NS5_IJNSR_ISF_SB_EES1I_EEEaSI_aSI_NS1D_6fusion15FusionCallbacksIS1H_NS1K_17LinearCombinationIaiaiLNS_15FloatRoundStyleE2EEESH_S1J_JEEENS4_5SM1004TMEM4LOAD26SM100_TMEM_LOAD_16dp32b32xES1B_NS10_INS11_ILi2ELi4ELi3EEES14_NSR_INS5_IJS15_SF_EEENS5_IJSF_SB_EEEEEEENS4_39AutoVectorizingCopyWithAssumedAlignmentILi128EEENS4_14SM90_TMA_STOREES1Y_S20_S20_EEEvvEEEEvNT_6ParamsE --------------------------
	.section	.text._ZN7cutlass13device_kernelINS_4gemm6kernel13GemmUniversalIN4cute5tupleIJiiiiEEENS1_10collective13CollectiveMmaINS1_35MainloopSm100TmaUmmaWarpSpecializedILi8ELi2ELi4ENS5_IJNS4_1CILi1EEENSA_ILi4EEESB_EEEEENS5_IJNSA_ILi64EEENSA_ILi128EEESG_EEEaNS5_IJlSB_lEEEaSI_NS4_8TiledMMAINS4_8MMA_AtomIJNS4_15SM100_MMA_S8_SSIaaiLi64ELi128ELNS4_4UMMA5MajorE0ELSN_0ELNSM_8SaturateE0EEEEEENS4_6LayoutINS5_IJSB_SB_SB_EEENS5_IJNSA_ILi0EEEST_ST_EEEEENS5_IJNS4_10UnderscoreESW_SW_EEEEENS4_23SM90_TMA_LOAD_MULTICASTENS4_14ComposedLayoutINS4_7SwizzleILi3ELi4ELi3EEENS4_18smem_ptr_flag_bitsILi8EEENSR_INS5_IJNSA_ILi8EEESG_EEENS5_IJSG_SB_EEEEEEEvNS4_8identityENS4_13SM90_TMA_LOADES19_vS1A_EENS_8epilogue10collective18CollectiveEpilogueINS1D_23Sm100TmaWarpSpecializedILi2ELi2ELi32ELb0ELb0EEEJSH_NS5_IJNSR_ISF_SB_EES1I_EEEaSI_aSI_NS1D_6fusion15FusionCallbacksIS1H_NS1K_17LinearCombinationIaiaiLNS_15FloatRoundStyleE2EEESH_S1J_JEEENS4_5SM1004TMEM4LOAD26SM100_TMEM_LOAD_16dp32b32xES1B_NS10_INS11_ILi2ELi4ELi3EEES14_NSR_INS5_IJS15_SF_EEENS5_IJSF_SB_EEEEEEENS4_39AutoVectorizingCopyWithAssumedAlignmentILi128EEENS4_14SM90_TMA_STOREES1Y_S20_S20_EEEvvEEEEvNT_6ParamsE,"ax",@progbits
	.align	128
.text._ZN7cutlass13device_kernelINS_4gemm6kernel13GemmUniversalIN4cute5tupleIJiiiiEEENS1_10collective13CollectiveMmaINS1_35MainloopSm100TmaUmmaWarpSpecializedILi8ELi2ELi4ENS5_IJNS4_1CILi1EEENSA_ILi4EEESB_EEEEENS5_IJNSA_ILi64EEENSA_ILi128EEESG_EEEaNS5_IJlSB_lEEEaSI_NS4_8TiledMMAINS4_8MMA_AtomIJNS4_15SM100_MMA_S8_SSIaaiLi64ELi128ELNS4_4UMMA5MajorE0ELSN_0ELNSM_8SaturateE0EEEEEENS4_6LayoutINS5_IJSB_SB_SB_EEENS5_IJNSA_ILi0EEEST_ST_EEEEENS5_IJNS4_10UnderscoreESW_SW_EEEEENS4_23SM90_TMA_LOAD_MULTICASTENS4_14ComposedLayoutINS4_7SwizzleILi3ELi4ELi3EEENS4_18smem_ptr_flag_bitsILi8EEENSR_INS5_IJNSA_ILi8EEESG_EEENS5_IJSG_SB_EEEEEEEvNS4_8identityENS4_13SM90_TMA_LOADES19_vS1A_EENS_8epilogue10collective18CollectiveEpilogueINS1D_23Sm100TmaWarpSpecializedILi2ELi2ELi32ELb0ELb0EEEJSH_NS5_IJNSR_ISF_SB_EES1I_EEEaSI_aSI_NS1D_6fusion15FusionCallbacksIS1H_NS1K_17LinearCombinationIaiaiLNS_15FloatRoundStyleE2EEESH_S1J_JEEENS4_5SM1004TMEM4LOAD26SM100_TMEM_LOAD_16dp32b32xES1B_NS10_INS11_ILi2ELi4ELi3EEES14_NSR_INS5_IJS15_SF_EEENS5_IJSF_SB_EEEEEEENS4_39AutoVectorizingCopyWithAssumedAlignmentILi128EEENS4_14SM90_TMA_STOREES1Y_S20_S20_EEEvvEEEEvNT_6ParamsE:
        .type           _ZN7cutlass13device_kernelINS_4gemm6kernel13GemmUniversalIN4cute5tupleIJiiiiEEENS1_10collective13CollectiveMmaINS1_35MainloopSm100TmaUmmaWarpSpecializedILi8ELi2ELi4ENS5_IJNS4_1CILi1EEENSA_ILi4EEESB_EEEEENS5_IJNSA_ILi64EEENSA_ILi128EEESG_EEEaNS5_IJlSB_lEEEaSI_NS4_8TiledMMAINS4_8MMA_AtomIJNS4_15SM100_MMA_S8_SSIaaiLi64ELi128ELNS4_4UMMA5MajorE0ELSN_0ELNSM_8SaturateE0EEEEEENS4_6LayoutINS5_IJSB_SB_SB_EEENS5_IJNSA_ILi0EEEST_ST_EEEEENS5_IJNS4_10UnderscoreESW_SW_EEEEENS4_23SM90_TMA_LOAD_MULTICASTENS4_14ComposedLayoutINS4_7SwizzleILi3ELi4ELi3EEENS4_18smem_ptr_flag_bitsILi8EEENSR_INS5_IJNSA_ILi8EEESG_EEENS5_IJSG_SB_EEEEEEEvNS4_8identityENS4_13SM90_TMA_LOADES19_vS1A_EENS_8epilogue10collective18CollectiveEpilogueINS1D_23Sm100TmaWarpSpecializedILi2ELi2ELi32ELb0ELb0EEEJSH_NS5_IJNSR_ISF_SB_EES1I_EEEaSI_aSI_NS1D_6fusion15FusionCallbacksIS1H_NS1K_17LinearCombinationIaiaiLNS_15FloatRoundStyleE2EEESH_S1J_JEEENS4_5SM1004TMEM4LOAD26SM100_TMEM_LOAD_16dp32b32xES1B_NS10_INS11_ILi2ELi4ELi3EEES14_NSR_INS5_IJS15_SF_EEENS5_IJSF_SB_EEEEEEENS4_39AutoVectorizingCopyWithAssumedAlignmentILi128EEENS4_14SM90_TMA_STOREES1Y_S20_S20_EEEvvEEEEvNT_6ParamsE,@function
        .size           _ZN7cutlass13device_kernelINS_4gemm6kernel13GemmUniversalIN4cute5tupleIJiiiiEEENS1_10collective13CollectiveMmaINS1_35MainloopSm100TmaUmmaWarpSpecializedILi8ELi2ELi4ENS5_IJNS4_1CILi1EEENSA_ILi4EEESB_EEEEENS5_IJNSA_ILi64EEENSA_ILi128EEESG_EEEaNS5_IJlSB_lEEEaSI_NS4_8TiledMMAINS4_8MMA_AtomIJNS4_15SM100_MMA_S8_SSIaaiLi64ELi128ELNS4_4UMMA5MajorE0ELSN_0ELNSM_8SaturateE0EEEEEENS4_6LayoutINS5_IJSB_SB_SB_EEENS5_IJNSA_ILi0EEEST_ST_EEEEENS5_IJNS4_10UnderscoreESW_SW_EEEEENS4_23SM90_TMA_LOAD_MULTICASTENS4_14ComposedLayoutINS4_7SwizzleILi3ELi4ELi3EEENS4_18smem_ptr_flag_bitsILi8EEENSR_INS5_IJNSA_ILi8EEESG_EEENS5_IJSG_SB_EEEEEEEvNS4_8identityENS4_13SM90_TMA_LOADES19_vS1A_EENS_8epilogue10collective18CollectiveEpilogueINS1D_23Sm100TmaWarpSpecializedILi2ELi2ELi32ELb0ELb0EEEJSH_NS5_IJNSR_ISF_SB_EES1I_EEEaSI_aSI_NS1D_6fusion15FusionCallbacksIS1H_NS1K_17LinearCombinationIaiaiLNS_15FloatRoundStyleE2EEESH_S1J_JEEENS4_5SM1004TMEM4LOAD26SM100_TMEM_LOAD_16dp32b32xES1B_NS10_INS11_ILi2ELi4ELi3EEES14_NSR_INS5_IJS15_SF_EEENS5_IJSF_SB_EEEEEEENS4_39AutoVectorizingCopyWithAssumedAlignmentILi128EEENS4_14SM90_TMA_STOREES1Y_S20_S20_EEEvvEEEEvNT_6ParamsE,(.L_x_162 - _ZN7cutlass13device_kernelINS_4gemm6kernel13GemmUniversalIN4cute5tupleIJiiiiEEENS1_10collective13CollectiveMmaINS1_35MainloopSm100TmaUmmaWarpSpecializedILi8ELi2ELi4ENS5_IJNS4_1CILi1EEENSA_ILi4EEESB_EEEEENS5_IJNSA_ILi64EEENSA_ILi128EEESG_EEEaNS5_IJlSB_lEEEaSI_NS4_8TiledMMAINS4_8MMA_AtomIJNS4_15SM100_MMA_S8_SSIaaiLi64ELi128ELNS4_4UMMA5MajorE0ELSN_0ELNSM_8SaturateE0EEEEEENS4_6LayoutINS5_IJSB_SB_SB_EEENS5_IJNSA_ILi0EEEST_ST_EEEEENS5_IJNS4_10UnderscoreESW_SW_EEEEENS4_23SM90_TMA_LOAD_MULTICASTENS4_14ComposedLayoutINS4_7SwizzleILi3ELi4ELi3EEENS4_18smem_ptr_flag_bitsILi8EEENSR_INS5_IJNSA_ILi8EEESG_EEENS5_IJSG_SB_EEEEEEEvNS4_8identityENS4_13SM90_TMA_LOADES19_vS1A_EENS_8epilogue10collective18CollectiveEpilogueINS1D_23Sm100TmaWarpSpecializedILi2ELi2ELi32ELb0ELb0EEEJSH_NS5_IJNSR_ISF_SB_EES1I_EEEaSI_aSI_NS1D_6fusion15FusionCallbacksIS1H_NS1K_17LinearCombinationIaiaiLNS_15FloatRoundStyleE2EEESH_S1J_JEEENS4_5SM1004TMEM4LOAD26SM100_TMEM_LOAD_16dp32b32xES1B_NS10_INS11_ILi2ELi4ELi3EEES14_NSR_INS5_IJS15_SF_EEENS5_IJSF_SB_EEEEEEENS4_39AutoVectorizingCopyWithAssumedAlignmentILi128EEENS4_14SM90_TMA_STOREES1Y_S20_S20_EEEvvEEEEvNT_6ParamsE)
        .other          _ZN7cutlass13device_kernelINS_4gemm6kernel13GemmUniversalIN4cute5tupleIJiiiiEEENS1_10collective13CollectiveMmaINS1_35MainloopSm100TmaUmmaWarpSpecializedILi8ELi2ELi4ENS5_IJNS4_1CILi1EEENSA_ILi4EEESB_EEEEENS5_IJNSA_ILi64EEENSA_ILi128EEESG_EEEaNS5_IJlSB_lEEEaSI_NS4_8TiledMMAINS4_8MMA_AtomIJNS4_15SM100_MMA_S8_SSIaaiLi64ELi128ELNS4_4UMMA5MajorE0ELSN_0ELNSM_8SaturateE0EEEEEENS4_6LayoutINS5_IJSB_SB_SB_EEENS5_IJNSA_ILi0EEEST_ST_EEEEENS5_IJNS4_10UnderscoreESW_SW_EEEEENS4_23SM90_TMA_LOAD_MULTICASTENS4_14ComposedLayoutINS4_7SwizzleILi3ELi4ELi3EEENS4_18smem_ptr_flag_bitsILi8EEENSR_INS5_IJNSA_ILi8EEESG_EEENS5_IJSG_SB_EEEEEEEvNS4_8identityENS4_13SM90_TMA_LOADES19_vS1A_EENS_8epilogue10collective18CollectiveEpilogueINS1D_23Sm100TmaWarpSpecializedILi2ELi2ELi32ELb0ELb0EEEJSH_NS5_IJNSR_ISF_SB_EES1I_EEEaSI_aSI_NS1D_6fusion15FusionCallbacksIS1H_NS1K_17LinearCombinationIaiaiLNS_15FloatRoundStyleE2EEESH_S1J_JEEENS4_5SM1004TMEM4LOAD26SM100_TMEM_LOAD_16dp32b32xES1B_NS10_INS11_ILi2ELi4ELi3EEES14_NSR_INS5_IJS15_SF_EEENS5_IJSF_SB_EEEEEEENS4_39AutoVectorizingCopyWithAssumedAlignmentILi128EEENS4_14SM90_TMA_STOREES1Y_S20_S20_EEEvvEEEEvNT_6ParamsE,@"STO_CUDA_ENTRY STV_DEFAULT"
_ZN7cutlass13device_kernelINS_4gemm6kernel13GemmUniversalIN4cute5tupleIJiiiiEEENS1_10collective13CollectiveMmaINS1_35MainloopSm100TmaUmmaWarpSpecializedILi8ELi2ELi4ENS5_IJNS4_1CILi1EEENSA_ILi4EEESB_EEEEENS5_IJNSA_ILi64EEENSA_ILi128EEESG_EEEaNS5_IJlSB_lEEEaSI_NS4_8TiledMMAINS4_8MMA_AtomIJNS4_15SM100_MMA_S8_SSIaaiLi64ELi128ELNS4_4UMMA5MajorE0ELSN_0ELNSM_8SaturateE0EEEEEENS4_6LayoutINS5_IJSB_SB_SB_EEENS5_IJNSA_ILi0EEEST_ST_EEEEENS5_IJNS4_10UnderscoreESW_SW_EEEEENS4_23SM90_TMA_LOAD_MULTICASTENS4_14ComposedLayoutINS4_7SwizzleILi3ELi4ELi3EEENS4_18smem_ptr_flag_bitsILi8EEENSR_INS5_IJNSA_ILi8EEESG_EEENS5_IJSG_SB_EEEEEEEvNS4_8identityENS4_13SM90_TMA_LOADES19_vS1A_EENS_8epilogue10collective18CollectiveEpilogueINS1D_23Sm100TmaWarpSpecializedILi2ELi2ELi32ELb0ELb0EEEJSH_NS5_IJNSR_ISF_SB_EES1I_EEEaSI_aSI_NS1D_6fusion15FusionCallbacksIS1H_NS1K_17LinearCombinationIaiaiLNS_15FloatRoundStyleE2EEESH_S1J_JEEENS4_5SM1004TMEM4LOAD26SM100_TMEM_LOAD_16dp32b32xES1B_NS10_INS11_ILi2ELi4ELi3EEES14_NSR_INS5_IJS15_SF_EEENS5_IJSF_SB_EEEEEEENS4_39AutoVectorizingCopyWithAssumedAlignmentILi128EEENS4_14SM90_TMA_STOREES1Y_S20_S20_EEEvvEEEEvNT_6ParamsE:
[----:B------:R-:W1:Y:S01]  /*0000*/  LDC R1, c[0x0][0x37c] ;  /* 0x0000df00ff017b82 */ /* 0x000e620000000800 */
[----:B------:R-:W2:Y:S01]  /*0010*/  S2R R84, SR_TID.X ;  /* 0x0000000000547919 */ /* 0x000ea20000002100 */
[----:B------:R-:W3:Y:S01]  /*0020*/  LDCU.64 UR8, c[0x0][0x890] ;  /* 0x00011200ff0877ac */ /* 0x000ee20008000a00 */
[----:B------:R-:W-:Y:S02]  /*0030*/  PRMT R74, RZ, 0x7610, R74 ;  /* 0x00007610ff4a7816 */ /* 0x000fe4000000004a */
[----:B------:R-:W-:Y:S01]  /*0040*/  ELECT P3, URZ, PT ;  /* 0x0000000000ff782f */ /* 0x000fe20003860000 */
[----:B---3--:R-:W-:-:S04]  /*0050*/  UISETP.NE.U32.AND UP0, UPT, UR8, URZ, UPT ;  /* 0x000000ff0800728c */ /* 0x008fc8000bf05070 */
[----:B------:R-:W-:Y:S01]  /*0060*/  UISETP.NE.AND.EX UP0, UPT, UR9, URZ, UPT, UP0 ;  /* 0x000000ff0900728c */ /* 0x000fe2000bf05300 */
[----:B--2---:R-:W-:-:S05]  /*0070*/  SHF.R.U32.HI R75, RZ, 0x5, R84 ;  /* 0x00000005ff4b7819 */ /* 0x004fca0000011654 */
[----:B------:R-:W2:Y:S02]  /*0080*/  SHFL.IDX PT, R0, R75, RZ, 0x1f ;  /* 0x00001fff4b007589 */ /* 0x000ea400000e0000 */
[----:B--2---:R-:W-:Y:S01]  /*0090*/  R2UR UR17, R0 ;  /* 0x00000000001172ca */ /* 0x004fe200000e0000 */
[----:B-1----:R-:W-:-:S14]  /*00a0*/  BRA.U UP0, `(.L_x_0) ;  /* 0x0000000100307547 */ /* 0x002fdc000b800000 */
[----:B------:R-:W1:Y:S02]  /*00b0*/  LDCU.64 UR4, c[0x0][0x888] ;  /* 0x00011100ff0477ac */ /* 0x000e640008000a00 */
[----:B-1----:R-:W-:-:S04]  /*00c0*/  UISETP.NE.U32.AND UP0, UPT, UR4, URZ, UPT ;  /* 0x000000ff0400728c */ /* 0x002fc8000bf05070 */
[----:B------:R-:W-:-:S09]  /*00d0*/  UISETP.NE.AND.EX UP0, UPT, UR5, URZ, UPT, UP0 ;  /* 0x000000ff0500728c */ /* 0x000fd2000bf05300 */
[----:B------:R-:W-:Y:S05]  /*00e0*/  BRA.U !UP0, `(.L_x_1) ;  /* 0x0000000108147547 */ /* 0x000fea000b800000 */
[----:B------:R-:W1:Y:S01]  /*00f0*/  LDC.64 R40, c[0x0][0x888] ;  /* 0x00022200ff287b82 */ /* 0x000e620000000a00 */
[----:B------:R-:W1:Y:S02]  /*0100*/  LDCU.64 UR4, c[0x0][0x358] ;  /* 0x00006b00ff0477ac */ /* 0x000e640008000a00 */
[----:B-1----:R1:W5:Y:S01]  /*0110*/  LDG.E R40, desc[UR4][R40.64] ;  /* 0x0000000428287981 */ /* 0x002362000c1e1900 */
[----:B------:R-:W-:Y:S01]  /*0120*/  HFMA2 R74, -RZ, RZ, 0, 5.9604644775390625e-08 ;  /* 0x00000001ff4a7431 */ /* 0x000fe200000001ff */
[----:B------:R-:W-:Y:S05]  /*0130*/  BRA `(.L_x_0) ;  /* 0x00000000000c7947 */ /* 0x000fea0003800000 */
.L_x_1:
[----:B------:R-:W1:Y:S01]  /*0140*/  LDCU UR4, c[0x0][0x880] ;  /* 0x00011000ff0477ac */ /* 0x000e620008000800 */
[----:B------:R-:W-:Y:S01]  /*0150*/  HFMA2 R74, -RZ, RZ, 0, 5.9604644775390625e-08 ;  /* 0x00000001ff4a7431 */ /* 0x000fe200000001ff */
[----:B-1----:R-:W-:-:S07]  /*0160*/  MOV R40, UR4 ;  /* 0x0000000400287c02 */ /* 0x002fce0008000f00 */
.L_x_0:
[----:B------:R-:W2:Y:S02]  /*0170*/  LDCU.64 UR4, c[0x0][0x8b0] ;  /* 0x00011600ff0477ac */ /* 0x000ea40008000a00 */
[----:B--2---:R-:W-:-:S04]  /*0180*/  UISETP.NE.U32.AND UP0, UPT, UR4, URZ, UPT ;  /* 0x000000ff0400728c */ /* 0x004fc8000bf05070 */
[----:B------:R-:W-:-:S09]  /*0190*/  UISETP.NE.AND.EX UP0, UPT, UR5, URZ, UPT, UP0 ;  /* 0x000000ff0500728c */ /* 0x000fd2000bf05300 */
[----:B------:R-:W-:Y:S05]  /*01a0*/  BRA.U UP0, `(.L_x_2) ;  /* 0x0000000100287547 */ /* 0x000fea000b800000 */
[----:B------:R-:W2:Y:S02]  /*01b0*/  LDCU.64 UR4, c[0x0][0x8a8] ;  /* 0x00011500ff0477ac */ /* 0x000ea40008000a00 */
[----:B--2---:R-:W-:-:S04]  /*01c0*/  UISETP.NE.U32.AND UP0, UPT, UR4, URZ, UPT ;  /* 0x000000ff0400728c */ /* 0x004fc8000bf05070 */
[----:B------:R-:W-:-:S09]  /*01d0*/  UISETP.NE.AND.EX UP0, UPT, UR5, URZ, UPT, UP0 ;  /* 0x000000ff0500728c */ /* 0x000fd2000bf05300 */
[----:B------:R-:W-:Y:S05]  /*01e0*/  BRA.U !UP0, `(.L_x_3) ;  /* 0x0000000108107547 */ /* 0x000fea000b800000 */
[----:B------:R-:W2:Y:S01]  /*01f0*/  LDC.64 R38, c[0x0][0x8a8] ;  /* 0x00022a00ff267b82 */ /* 0x000ea20000000a00 */
[----:B------:R-:W2:Y:S02]  /*0200*/  LDCU.64 UR4, c[0x0][0x358] ;  /* 0x00006b00ff0477ac */ /* 0x000ea40008000a00 */
[----:B--2---:R2:W5:Y:S01]  /*0210*/  LDG.E R38, desc[UR4][R38.64] ;  /* 0x0000000426267981 */ /* 0x004562000c1e1900 */
[----:B------:R-:W-:Y:S05]  /*0220*/  BRA `(.L_x_2) ;  /* 0x0000000000087947 */ /* 0x000fea0003800000 */
.L_x_3:
[----:B------:R-:W2:Y:S02]  /*0230*/  LDCU UR4, c[0x0][0x8a0] ;  /* 0x00011400ff0477ac */ /* 0x000ea40008000800 */
[----:B--2---:R-:W-:Y:S02]  /*0240*/  MOV R38, UR4 ;  /* 0x0000000400267c02 */ /* 0x004fe40008000f00 */
.L_x_2:
[----:B------:R-:W-:Y:S01]  /*0250*/  IMAD.U32 R0, RZ, RZ, UR17 ;  /* 0x00000011ff007e24 */ /* 0x000fe2000f8e00ff */
[----:B------:R-:W-:Y:S04]  /*0260*/  BSSY.RECONVERGENT B0, `(.L_x_4) ;  /* 0x000000c000007945 */ /* 0x000fe80003800200 */
[C---:B------:R-:W-:Y:S02]  /*0270*/  ISETP.NE.OR P1, PT, R0.reuse, 0x1, !P3 ;  /* 0x000000010000780c */ /* 0x040fe40005f25670 */
[----:B------:R-:W-:-:S11]  /*0280*/  ISETP.NE.OR P0, PT, R0, 0x3, !P3 ;  /* 0x000000030000780c */ /* 0x000fd60005f05670 */
[----:B------:R-:W-:Y:S05]  /*0290*/  @P1 BRA `(.L_x_5) ;  /* 0x0000000000201947 */ /* 0x000fea0003800000 */
[----:B------:R-:W3:Y:S02]  /*02a0*/  LDCU.64 UR4, c[0x0][0x348] ;  /* 0x00006900ff0477ac */ /* 0x000ee40008000a00 */
[----:B---3--:R-:W-:Y:S02]  /*02b0*/  UIADD3 UR6, UP1, UPT, UR4, 0x80, URZ ;  /* 0x0000008004067890 */ /* 0x008fe4000ff3e0ff */
[----:B------:R-:W-:Y:S02]  /*02c0*/  UIADD3 UR4, UP0, UPT, UR4, 0x180, URZ ;  /* 0x0000018004047890 */ /* 0x000fe4000ff1e0ff */
[----:B------:R-:W-:Y:S02]  /*02d0*/  UIADD3.X UR7, UPT, UPT, URZ, UR5, URZ, UP1, !UPT ;  /* 0x00000005ff077290 */ /* 0x000fe40008ffe4ff */
[----:B------:R-:W-:-:S07]  /*02e0*/  UIADD3.X UR5, UPT, UPT, URZ, UR5, URZ, UP0, !UPT ;  /* 0x00000005ff057290 */ /* 0x000fce00087fe4ff */
[----:B------:R3:W-:Y:S02]  /*02f0*/  UTMACCTL.PF [UR6] ;  /* 0x00000000060079b9 */ /* 0x0007e40008040000 */
[----:B------:R3:W-:Y:S02]  /*0300*/  UTMACCTL.PF [UR4] ;  /* 0x00000000040079b9 */ /* 0x0007e40008040000 */
[----:B---3--:R-:W-:Y:S01]  /*0310*/  NOP ;  /* 0x0000000000007918 */ /* 0x008fe20000000000 */
.L_x_5:
[----:B------:R-:W-:Y:S05]  /*0320*/  BSYNC.RECONVERGENT B0 ;  /* 0x0000000000007941 */ /* 0x000fea0003800200 */
.L_x_4:
[----:B------:R-:W-:Y:S04]  /*0330*/  BSSY.RECONVERGENT B0, `(.L_x_6) ;  /* 0x000000a000007945 */ /* 0x000fe80003800200 */
        /* <DEDUP_REMOVED lines=9> */
.L_x_7:
[----:B------:R-:W-:Y:S05]  /*03d0*/  BSYNC.RECONVERGENT B0 ;  /* 0x0000000000007941 */ /* 0x000fea0003800200 */
.L_x_6:
[----:B------:R-:W3:Y:S01]  /*03e0*/  LDCU.64 UR4, c[0x0][0x888] ;  /* 0x00011100ff0477ac */ /* 0x000ee20008000a00 */
[----:B------:R-:W-:Y:S02]  /*03f0*/  UISETP.EQ.U32.AND UP1, UPT, UR8, URZ, UPT ;  /* 0x000000ff0800728c */ /* 0x000fe4000bf22070 */
[----:B------:R-:W-:Y:S02]  /*0400*/  UPLOP3.LUT UP3, UPT, UPT, UPT, UPT, 0x80, 0x8 ;  /* 0x000000000008789c */ /* 0x000fe40003f6f070 */
[----:B---3--:R-:W-:-:S04]  /*0410*/  UISETP.NE.U32.AND UP0, UPT, UR4, URZ, UPT ;  /* 0x000000ff0400728c */ /* 0x008fc8000bf05070 */
[----:B------:R-:W-:-:S04]  /*0420*/  UISETP.NE.AND.EX UP0, UPT, UR5, URZ, UPT, UP0 ;  /* 0x000000ff0500728c */ /* 0x000fc8000bf05300 */
[----:B------:R-:W-:-:S04]  /*0430*/  UISETP.EQ.OR.EX UP2, UPT, UR9, URZ, !UP0, UP1 ;  /* 0x000000ff0900728c */ /* 0x000fc8000c742710 */
[----:B------:R-:W-:-:S06]  /*0440*/  UP2UR UR4, UPR, URZ, 0x4 ;  /* 0x00000004ff047883 */ /* 0x000fcc0008000000 */
[----:B------:R-:W-:Y:S01]  /*0450*/  MOV R77, UR4 ;  /* 0x00000004004d7c02 */ /* 0x000fe20008000f00 */
[----:B------:R-:W-:Y:S06]  /*0460*/  BRA.U !UP2, `(.L_x_8) ;  /* 0x000000010a207547 */ /* 0x000fec000b800000 */
[----:B-----5:R-:W-:Y:S01]  /*0470*/  R2UR UR5, R40 ;  /* 0x00000000280572ca */ /* 0x020fe200000e0000 */
[----:B------:R-:W-:Y:S02]  /*0480*/  UISETP.NE.U32.AND UP1, UPT, UR8, URZ, UPT ;  /* 0x000000ff0800728c */ /* 0x000fe4000bf25070 */
[----:B------:R-:W-:Y:S02]  /*0490*/  USEL UR4, URZ, 0xffffffff, UP0 ;  /* 0xffffffffff047887 */ /* 0x000fe40008000000 */
[----:B------:R-:W-:-:S08]  /*04a0*/  UISETP.NE.AND.EX UP1, UPT, UR9, URZ, UPT, UP1 ;  /* 0x000000ff0900728c */ /* 0x000fd0000bf25310 */
[----:B------:R-:W-:-:S04]  /*04b0*/  UISETP.NE.AND UP0, UPT, UR5, URZ, UPT ;  /* 0x000000ff0500728c */ /* 0x000fc8000bf05270 */
[----:B------:R-:W-:-:S04]  /*04c0*/  @!UP1 USEL UR4, URZ, 0xffffffff, UP0 ;  /* 0xffffffffff049887 */ /* 0x000fc80008000000 */
[----:B------:R-:W-:-:S04]  /*04d0*/  ULOP3.LUT UR4, UR4, 0x1, URZ, 0xc0, !UPT ;  /* 0x0000000104047892 */ /* 0x000fc8000f8ec0ff */
[----:B------:R-:W-:-:S11]  /*04e0*/  UISETP.NE.U32.AND UP3, UPT, UR4, 0x1, UPT ;  /* 0x000000010400788c */ /* 0x000fd6000bf65070 */
.L_x_8:
[----:B------:R-:W3:Y:S01]  /*04f0*/  SHFL.IDX PT, R2, R75, RZ, 0x1f ;  /* 0x00001fff4b027589 */ /* 0x000ee200000e0000 */
[----:B------:R-:W-:-:S04]  /*0500*/  UISETP.NE.AND UP0, UPT, UR17, 0x2, UPT ;  /* 0x000000021100788c */ /* 0x000fc8000bf05270 */
[----:B------:R-:W-:Y:S01]  /*0510*/  USEL UR37, URZ, 0x1, UP0 ;  /* 0x00000001ff257887 */ /* 0x000fe20008000000 */
[----:B---3--:R-:W-:-:S13]  /*0520*/  ISETP.NE.AND P0, PT, R2, RZ, PT ;  /* 0x000000ff0200720c */ /* 0x008fda0003f05270 */
[----:B------:R-:W-:Y:S05]  /*0530*/  @P0 BRA `(.L_x_9) ;  /* 0x0000000000840947 */ /* 0x000fea0003800000 */
[----:B------:R-:W-:Y:S01]  /*0540*/  ELECT P0, URZ, PT ;  /* 0x0000000000ff782f */ /* 0x000fe20003800000 */
[----:B------:R-:W-:-:S12]  /*0550*/  BSSY.RECONVERGENT B0, `(.L_x_9) ;  /* 0x000001f000007945 */ /* 0x000fd80003800200 */
[----:B------:R-:W-:Y:S05]  /*0560*/  @!P0 BRA `(.L_x_10) ;  /* 0x0000000000748947 */ /* 0x000fea0003800000 */
[----:B------:R-:W3:Y:S01]  /*0570*/  S2UR UR4, SR_CgaCtaId ;  /* 0x00000000000479c3 */ /* 0x000ee20000008800 */
[----:B------:R-:W-:Y:S01]  /*0580*/  UMOV UR5, 0x400 ;  /* 0x0000040000057882 */ /* 0x000fe20000000000 */
[----:B------:R-:W-:Y:S01]  /*0590*/  UMOV UR8, 0x1 ;  /* 0x0000000100087882 */ /* 0x000fe20000000000 */
[----:B------:R-:W-:Y:S01]  /*05a0*/  UMOV UR6, 0x4 ;  /* 0x0000000400067882 */ /* 0x000fe20000000000 */
[----:B------:R-:W-:-:S04]  /*05b0*/  UIADD3 UR8, UPT, UPT, -UR8, 0x100000, URZ ;  /* 0x0010000008087890 */ /* 0x000fc8000fffe1ff */
[----:B------:R-:W-:Y:S02]  /*05c0*/  USHF.L.U32 UR9, UR8, 0xb, URZ ;  /* 0x0000000b08097899 */ /* 0x000fe400080006ff */
[----:B------:R-:W-:Y:S02]  /*05d0*/  USHF.L.U32 UR8, UR8, 0x1, URZ ;  /* 0x0000000108087899 */ /* 0x000fe400080006ff */
[----:B------:R-:W-:-:S04]  /*05e0*/  UIADD3 UR6, UPT, UPT, -UR6, 0x100000, URZ ;  /* 0x0010000006067890 */ /* 0x000fc8000fffe1ff */
[----:B------:R-:W-:Y:S02]  /*05f0*/  USHF.L.U32 UR7, UR6, 0xb, URZ ;  /* 0x0000000b06077899 */ /* 0x000fe400080006ff */
[----:B------:R-:W-:Y:S02]  /*0600*/  USHF.L.U32 UR6, UR6, 0x1, URZ ;  /* 0x0000000106067899 */ /* 0x000fe400080006ff */
[----:B---3--:R-:W-:Y:S01]  /*0610*/  ULEA UR4, UR4, UR5, 0x18 ;  /* 0x0000000504047291 */ /* 0x008fe2000f8ec0ff */
[----:B------:R-:W3:Y:S11]  /*0620*/  FENCE.VIEW.ASYNC.S ;  /* 0x00000000000073c6 */ /* 0x000ef60000000000 */
[----:B---3--:R3:W4:Y:S01]  /*0630*/  SYNCS.EXCH.64 URZ, [UR4], UR8 ;  /* 0x0000000804ff75b2 */ /* 0x0087220008000100 */
[----:B------:R3:W1:Y:S01]  /*0640*/  SYNCS.EXCH.64 URZ, [UR4+0x40], UR6 ;  /* 0x0000400604ff75b2 */ /* 0x0006620008000100 */
        /* <DEDUP_REMOVED lines=13> */
[----:B------:R3:W1:Y:S02]  /*0720*/  SYNCS.EXCH.64 URZ, [UR4+0x78], UR6 ;  /* 0x0000780604ff75b2 */ /* 0x0006640008000100 */
[----:B---3--:R-:W-:Y:S01]  /*0730*/  NOP ;  /* 0x0000000000007918 */ /* 0x008fe20000000000 */
.L_x_10:
[----:B------:R-:W-:Y:S05]  /*0740*/  BSYNC.RECONVERGENT B0 ;  /* 0x0000000000007941 */ /* 0x000fea0003800200 */
.L_x_9:
[----:B------:R-:W3:Y:S01]  /*0750*/  SHFL.IDX PT, R2, R75, RZ, 0x1f ;  /* 0x00001fff4b027589 */ /* 0x000ee200000e0000 */
[----:B------:R-:W-:Y:S01]  /*0760*/  NOP ;  /* 0x0000000000007918 */ /* 0x000fe20000000000 */
[----:B---3--:R-:W-:-:S13]  /*0770*/  ISETP.NE.AND P0, PT, R2, 0x1, PT ;  /* 0x000000010200780c */ /* 0x008fda0003f05270 */
[----:B------:R-:W-:Y:S05]  /*0780*/  @P0 BRA `(.L_x_11) ;  /* 0x0000000000480947 */ /* 0x000fea0003800000 */
        /* <DEDUP_REMOVED lines=9> */
[----:B------:R-:W-:Y:S01]  /*0820*/  USHF.L.U32 UR6, UR6, 0x1, URZ ;  /* 0x0000000106067899 */ /* 0x000fe200080006ff */
[----:B------:R-:W-:Y:S01]  /*0830*/  ELECT P0, URZ, PT ;  /* 0x0000000000ff782f */ /* 0x000fe20003800000 */
[----:B---3--:R-:W-:Y:S01]  /*0840*/  ULEA UR4, UR4, UR5, 0x18 ;  /* 0x0000000504047291 */ /* 0x008fe2000f8ec0ff */
[----:B------:R-:W3:Y:S11]  /*0850*/  FENCE.VIEW.ASYNC.S ;  /* 0x00000000000073c6 */ /* 0x000ef60000000000 */
[----:B---3--:R3:W1:Y:S01]  /*0860*/  SYNCS.EXCH.64 URZ, [UR4+0x80], UR8 ;  /* 0x0000800804ff75b2 */ /* 0x0086620008000100 */
[----:B------:R3:W1:Y:S01]  /*0870*/  SYNCS.EXCH.64 URZ, [UR4+0x90], UR6 ;  /* 0x0000900604ff75b2 */ /* 0x0006620008000100 */
[----:B------:R3:W1:Y:S01]  /*0880*/  SYNCS.EXCH.64 URZ, [UR4+0x88], UR8 ;  /* 0x0000880804ff75b2 */ /* 0x0006620008000100 */
[----:B------:R3:W1:Y:S01]  /*0890*/  SYNCS.EXCH.64 URZ, [UR4+0x98], UR6 ;  /* 0x0000980604ff75b2 */ /* 0x0006620008000100 */
[----:B------:R-:W-:Y:S01]  /*08a0*/  NOP ;  /* 0x0000000000007918 */ /* 0x000fe20000000000 */
.L_x_11:
[----:B------:R-:W2:Y:S01]  /*08b0*/  SHFL.IDX PT, R2, R75, RZ, 0x1f ;  /* 0x00001fff4b027589 */ /* 0x000ea200000e0000 */
[----:B------:R-:W-:Y:S01]  /*08c0*/  NOP ;  /* 0x0000000000007918 */ /* 0x000fe20000000000 */
[----:B--2---:R-:W-:-:S13]  /*08d0*/  ISETP.NE.AND P0, PT, R2, 0x3, PT ;  /* 0x000000030200780c */ /* 0x004fda0003f05270 */
[----:B------:R-:W-:Y:S05]  /*08e0*/  @P0 BRA `(.L_x_12) ;  /* 0x0000000000300947 */ /* 0x000fea0003800000 */
[----:B---3--:R-:W2:Y:S01]  /*08f0*/  S2UR UR6, SR_CgaCtaId ;  /* 0x00000000000679c3 */ /* 0x008ea20000008800 */
[----:B------:R-:W-:Y:S01]  /*0900*/  UMOV UR4, 0x400 ;  /* 0x0000040000047882 */ /* 0x000fe20000000000 */
[----:B------:R-:W-:Y:S01]  /*0910*/  UMOV UR5, 0x20 ;  /* 0x0000002000057882 */ /* 0x000fe20000000000 */
[----:B------:R-:W-:Y:S01]  /*0920*/  ELECT P0, URZ, PT ;  /* 0x0000000000ff782f */ /* 0x000fe20003800000 */
[----:B--2---:R-:W-:Y:S02]  /*0930*/  ULEA UR6, UR6, UR4, 0x18 ;  /* 0x0000000406067291 */ /* 0x004fe4000f8ec0ff */
[----:B------:R-:W-:-:S04]  /*0940*/  UIADD3 UR4, UPT, UPT, -UR5, 0x100000, URZ ;  /* 0x0010000005047890 */ /* 0x000fc8000fffe1ff */
[----:B------:R-:W-:Y:S02]  /*0950*/  USHF.L.U32 UR5, UR4, 0xb, URZ ;  /* 0x0000000b04057899 */ /* 0x000fe400080006ff */
[----:B------:R-:W-:Y:S01]  /*0960*/  USHF.L.U32 UR4, UR4, 0x1, URZ ;  /* 0x0000000104047899 */ /* 0x000fe200080006ff */
[----:B------:R-:W2:Y:S11]  /*0970*/  FENCE.VIEW.ASYNC.S ;  /* 0x00000000000073c6 */ /* 0x000eb60000000000 */
[----:B--2---:R2:W3:Y:S01]  /*0980*/  SYNCS.EXCH.64 URZ, [UR6+0xa0], UR4 ;  /* 0x0000a00406ff75b2 */ /* 0x0044e20008000100 */
[----:B------:R2:W1:Y:S01]  /*0990*/  SYNCS.EXCH.64 URZ, [UR6+0xa8], UR4 ;  /* 0x0000a80406ff75b2 */ /* 0x0004620008000100 */
[----:B------:R-:W-:Y:S01]  /*09a0*/  NOP ;  /* 0x0000000000007918 */ /* 0x000fe20000000000 */
.L_x_12:
[----:B------:R-:W4:Y:S01]  /*09b0*/  SHFL.IDX PT, R2, R75, RZ, 0x1f ;  /* 0x00001fff4b027589 */ /* 0x000f2200000e0000 */
[----:B------:R-:W-:Y:S01]  /*09c0*/  NOP ;  /* 0x0000000000007918 */ /* 0x000fe20000000000 */
[----:B----4-:R-:W-:-:S13]  /*09d0*/  ISETP.NE.AND P0, PT, R2, 0x4, PT ;  /* 0x000000040200780c */ /* 0x010fda0003f05270 */
[----:B------:R-:W-:Y:S05]  /*09e0*/  @P0 BRA `(.L_x_13) ;  /* 0x00000000004c0947 */ /* 0x000fea0003800000 */
[----:B--23--:R-:W2:Y:S01]  /*09f0*/  S2UR UR6, SR_CgaCtaId ;  /* 0x00000000000679c3 */ /* 0x00cea20000008800 */
[----:B------:R-:W-:Y:S01]  /*0a00*/  UMOV UR4, 0x3a0 ;  /* 0x000003a000047882 */ /* 0x000fe20000000000 */
[----:B------:R-:W-:Y:S01]  /*0a10*/  UMOV UR5, 0x400 ;  /* 0x0000040000057882 */ /* 0x000fe20000000000 */
[----:B------:R-:W-:Y:S01]  /*0a20*/  USEL UR4, UR4, 0x320, UP3 ;  /* 0x0000032004047887 */ /* 0x000fe20009800000 */
[----:B------:R-:W-:Y:S01]  /*0a30*/  UMOV UR8, 0x1 ;  /* 0x0000000100087882 */ /* 0x000fe20000000000 */
[----:B------:R-:W-:Y:S01]  /*0a40*/  ELECT P0, URZ, PT ;  /* 0x0000000000ff782f */ /* 0x000fe20003800000 */
[----:B------:R-:W-:-:S04]  /*0a50*/  UIADD3 UR8, UPT, UPT, -UR8, 0x100000, URZ ;  /* 0x0010000008087890 */ /* 0x000fc8000fffe1ff */
[----:B------:R-:W-:Y:S02]  /*0a60*/  USHF.L.U32 UR9, UR8, 0xb, URZ ;  /* 0x0000000b08097899 */ /* 0x000fe400080006ff */
[----:B------:R-:W-:Y:S02]  /*0a70*/  USHF.L.U32 UR8, UR8, 0x1, URZ ;  /* 0x0000000108087899 */ /* 0x000fe400080006ff */
[----:B--2---:R-:W-:Y:S02]  /*0a80*/  ULEA UR6, UR6, UR5, 0x18 ;  /* 0x0000000506067291 */ /* 0x004fe4000f8ec0ff */
[----:B------:R-:W-:-:S04]  /*0a90*/  UIADD3 UR4, UPT, UPT, -UR4, 0x100000, URZ ;  /* 0x0010000004047890 */ /* 0x000fc8000fffe1ff */
[----:B------:R-:W-:Y:S02]  /*0aa0*/  USHF.L.U32 UR5, UR4, 0xb, URZ ;  /* 0x0000000b04057899 */ /* 0x000fe400080006ff */
[----:B------:R-:W-:Y:S01]  /*0ab0*/  USHF.L.U32 UR4, UR4, 0x1, URZ ;  /* 0x0000000104047899 */ /* 0x000fe200080006ff */
[----:B------:R-:W2:Y:S03]  /*0ac0*/  FENCE.VIEW.ASYNC.S ;  /* 0x00000000000073c6 */ /* 0x000ea60000000000 */
[----:B--2---:R4:W2:Y:S08]  /*0ad0*/  SYNCS.EXCH.64 URZ, [UR6+0xb0], UR8 ;  /* 0x0000b00806ff75b2 */ /* 0x0048b00008000100 */
[----:B------:R4:W3:Y:S01]  /*0ae0*/  SYNCS.EXCH.64 URZ, [UR6+0xc0], UR4 ;  /* 0x0000c00406ff75b2 */ /* 0x0008e20008000100 */
[----:B------:R4:W1:Y:S01]  /*0af0*/  SYNCS.EXCH.64 URZ, [UR6+0xb8], UR8 ;  /* 0x0000b80806ff75b2 */ /* 0x0008620008000100 */
[----:B------:R4:W1:Y:S02]  /*0b00*/  SYNCS.EXCH.64 URZ, [UR6+0xc8], UR4 ;  /* 0x0000c80406ff75b2 */ /* 0x0008640008000100 */
[----:B----4-:R-:W-:Y:S01]  /*0b10*/  NOP ;  /* 0x0000000000007918 */ /* 0x010fe20000000000 */
.L_x_13:
[----:B------:R-:W4:Y:S01]  /*0b20*/  SHFL.IDX PT, R2, R75, RZ, 0x1f ;  /* 0x00001fff4b027589 */ /* 0x000f2200000e0000 */
[----:B------:R-:W-:Y:S01]  /*0b30*/  NOP ;  /* 0x0000000000007918 */ /* 0x000fe20000000000 */
[----:B----4-:R-:W-:-:S13]  /*0b40*/  ISETP.NE.AND P0, PT, R2, 0x5, PT ;  /* 0x000000050200780c */ /* 0x010fda0003f05270 */
[----:B------:R-:W-:Y:S05]  /*0b50*/  @P0 BRA `(.L_x_14) ;  /* 0x0000000000580947 */ /* 0x000fea0003800000 */
[----:B--23--:R-:W2:Y:S01]  /*0b60*/  S2UR UR4, SR_CgaCtaId ;  /* 0x00000000000479c3 */ /* 0x00cea20000008800 */
        /* <DEDUP_REMOVED lines=10> */
[----:B--2---:R-:W-:Y:S01]  /*0c10*/  ULEA UR4, UR4, UR5, 0x18 ;  /* 0x0000000504047291 */ /* 0x004fe2000f8ec0ff */
[----:B------:R-:W2:Y:S11]  /*0c20*/  FENCE.VIEW.ASYNC.S ;  /* 0x00000000000073c6 */ /* 0x000eb60000000000 */
[----:B--2---:R4:W2:Y:S01]  /*0c30*/  SYNCS.EXCH.64 URZ, [UR4+0xd0], UR8 ;  /* 0x0000d00804ff75b2 */ /* 0x0048a20008000100 */
[----:B------:R4:W3:Y:S01]  /*0c40*/  SYNCS.EXCH.64 URZ, [UR4+0xf0], UR6 ;  /* 0x0000f00604ff75b2 */ /* 0x0008e20008000100 */
[----:B------:R4:W1:Y:S01]  /*0c50*/  SYNCS.EXCH.64 URZ, [UR4+0xd8], UR8 ;  /* 0x0000d80804ff75b2 */ /* 0x0008620008000100 */
[----:B------:R4:W1:Y:S01]  /*0c60*/  SYNCS.EXCH.64 URZ, [UR4+0xf8], UR6 ;  /* 0x0000f80604ff75b2 */ /* 0x0008620008000100 */
[----:B------:R4:W1:Y:S01]  /*0c70*/  SYNCS.EXCH.64 URZ, [UR4+0xe0], UR8 ;  /* 0x0000e00804ff75b2 */ /* 0x0008620008000100 */
[----:B------:R4:W1:Y:S01]  /*0c80*/  SYNCS.EXCH.64 URZ, [UR4+0x100], UR6 ;  /* 0x0001000604ff75b2 */ /* 0x0008620008000100 */
[----:B------:R4:W1:Y:S01]  /*0c90*/  SYNCS.EXCH.64 URZ, [UR4+0xe8], UR8 ;  /* 0x0000e80804ff75b2 */ /* 0x0008620008000100 */
[----:B------:R4:W1:Y:S02]  /*0ca0*/  SYNCS.EXCH.64 URZ, [UR4+0x108], UR6 ;  /* 0x0001080604ff75b2 */ /* 0x0008640008000100 */
[----:B----4-:R-:W-:Y:S01]  /*0cb0*/  NOP ;  /* 0x0000000000007918 */ /* 0x010fe20000000000 */
.L_x_14:
[----:B------:R-:W4:Y:S01]  /*0cc0*/  SHFL.IDX PT, R2, R75, RZ, 0x1f ;  /* 0x00001fff4b027589 */ /* 0x000f2200000e0000 */
[----:B------:R-:W1:Y:S01]  /*0cd0*/  S2UR UR45, SR_CgaCtaId ;  /* 0x00000000002d79c3 */ /* 0x000e620000008800 */
[----:B------:R-:W-:Y:S01]  /*0ce0*/  NOP ;  /* 0x0000000000007918 */ /* 0x000fe20000000000 */
[----:B----4-:R-:W-:-:S13]  /*0cf0*/  ISETP.NE.AND P0, PT, R2, 0x3, PT ;  /* 0x000000030200780c */ /* 0x010fda0003f05270 */
[----:B-1----:R-:W-:Y:S05]  /*0d00*/  @P0 BRA `(.L_x_15) ;  /* 0x0000000000340947 */ /* 0x002fea0003800000 */
[----:B--23--:R-:W-:Y:S01]  /*0d10*/  UMOV UR4, 0x400 ;  /* 0x0000040000047882 */ /* 0x00cfe20000000000 */
[----:B------:R-:W-:Y:S01]  /*0d20*/  UMOV UR6, 0x20 ;  /* 0x0000002000067882 */ /* 0x000fe20000000000 */
[----:B------:R-:W-:Y:S02]  /*0d30*/  ULEA UR4, UR45, UR4, 0x18 ;  /* 0x000000042d047291 */ /* 0x000fe4000f8ec0ff */
[----:B------:R-:W-:-:S04]  /*0d40*/  UIADD3 UR6, UPT, UPT, -UR6, 0x100000, URZ ;  /* 0x0010000006067890 */ /* 0x000fc8000fffe1ff */
[----:B------:R-:W-:Y:S02]  /*0d50*/  USHF.L.U32 UR7, UR6, 0xb, URZ ;  /* 0x0000000b06077899 */ /* 0x000fe400080006ff */
[----:B------:R-:W-:Y:S01]  /*0d60*/  USHF.L.U32 UR6, UR6, 0x1, URZ ;  /* 0x0000000106067899 */ /* 0x000fe200080006ff */
[----:B------:R-:W-:Y:S01]  /*0d70*/  ELECT P0, URZ, PT ;  /* 0x0000000000ff782f */ /* 0x000fe20003800000 */
[----:B------:R-:W1:Y:S10]  /*0d80*/  FENCE.VIEW.ASYNC.S ;  /* 0x00000000000073c6 */ /* 0x000e740000000000 */
[----:B-1----:R1:W4:Y:S01]  /*0d90*/  SYNCS.EXCH.64 URZ, [UR4+0x110], UR6 ;  /* 0x0001100604ff75b2 */ /* 0x0023220008000100 */
[----:B------:R1:W2:Y:S01]  /*0da0*/  SYNCS.EXCH.64 URZ, [UR4+0x120], UR6 ;  /* 0x0001200604ff75b2 */ /* 0x0002a20008000100 */
[----:B------:R1:W3:Y:S01]  /*0db0*/  SYNCS.EXCH.64 URZ, [UR4+0x118], UR6 ;  /* 0x0001180604ff75b2 */ /* 0x0002e20008000100 */
[----:B------:R1:W1:Y:S01]  /*0dc0*/  SYNCS.EXCH.64 URZ, [UR4+0x128], UR6 ;  /* 0x0001280604ff75b2 */ /* 0x0002620008000100 */
[----:B------:R-:W-:Y:S01]  /*0dd0*/  NOP ;  /* 0x0000000000007918 */ /* 0x000fe20000000000 */
.L_x_15:
[----:B-123--:R-:W1:Y:S01]  /*0de0*/  LDCU UR4, c[0x0][0x36c] ;  /* 0x00006d80ff0477ac */ /* 0x00ee620008000800 */
[----:B------:R-:W-:Y:S01]  /*0df0*/  ISETP.NE.OR P3, PT, R0, 0x2, !P3 ;  /* 0x000000020000780c */ /* 0x000fe20005f65670 */
[----:B------:R-:W-:Y:S01]  /*0e00*/  NOP ;  /* 0x0000000000007918 */ /* 0x000fe20000000000 */
[----:B------:R-:W-:Y:S01]  /*0e10*/  LOP3.LUT R0, R84, 0x1f, RZ, 0xc0, !PT ;  /* 0x0000001f54007812 */ /* 0x000fe200078ec0ff */
[----:B------:R-:W-:Y:S02]  /*0e20*/  UISETP.NE.AND UP4, UPT, UR17, URZ, UPT ;  /* 0x000000ff1100728c */ /* 0x000fe4000bf85270 */
[----:B-1----:R-:W-:-:S09]  /*0e30*/  UISETP.EQ.U32.AND UP5, UPT, UR4, 0x1, UPT ;  /* 0x000000010400788c */ /* 0x002fd2000bfa2070 */
[----:B------:R-:W-:Y:S05]  /*0e40*/  BRA.U !UP5, `(.L_x_16) ;  /* 0x000000010d087547 */ /* 0x000fea000b800000 */
[----:B----4-:R-:W-:Y:S01]  /*0e50*/  UCGABAR_ARV ;  /* 0x00000000000079c7 */ /* 0x010fe20008000000 */
[----:B------:R-:W-:Y:S05]  /*0e60*/  BRA `(.L_x_17) ;  /* 0x0000000000047947 */ /* 0x000fea0003800000 */
.L_x_16:
[----:B----4-:R-:W-:Y:S01]  /*0e70*/  NOP ;  /* 0x0000000000007918 */ /* 0x010fe20000000000 */
.L_x_17:
[----:B------:R-:W1:Y:S01]  /*0e80*/  S2UR UR7, SR_CTAID.X ;  /* 0x00000000000779c3 */ /* 0x000e620000002500 */
[----:B------:R-:W-:-:S05]  /*0e90*/  CS2R.32 R76, SR_CgaSize ;  /* 0x00000000004c7805 */ /* 0x000fca0000008a00 */
[----:B------:R-:W-:-:S05]  /*0ea0*/  IMAD R76, R76, -0xa0, RZ ;  /* 0xffffff604c4c7824 */ /* 0x000fca00078e02ff */
[----:B------:R-:W-:-:S14]  /*0eb0*/  R2UR UR5, R76 ;  /* 0x000000004c0572ca */ /* 0x000fdc00000e0000 */
[----:B------:R-:W2:Y:S01]  /*0ec0*/  LDCU UR5, c[0x0][UR5+0x2b0] ;  /* 0x00005600050577ac */ /* 0x000ea20008000800 */
[----:B------:R-:W-:-:S05]  /*0ed0*/  CS2R.32 R76, SR_CgaSize ;  /* 0x00000000004c7805 */ /* 0x000fca0000008a00 */
[----:B------:R-:W-:-:S05]  /*0ee0*/  IMAD R76, R76, -0xa0, RZ ;  /* 0xffffff604c4c7824 */ /* 0x000fca00078e02ff */
[----:B------:R-:W-:-:S14]  /*0ef0*/  R2UR UR4, R76 ;  /* 0x000000004c0472ca */ /* 0x000fdc00000e0000 */
[----:B------:R-:W3:Y:S01]  /*0f00*/  LDCU UR4, c[0x0][UR4+0x2b4] ;  /* 0x00005680040477ac */ /* 0x000ee20008000800 */
[----:B------:R-:W4:Y:S01]  /*0f10*/  S2UR UR8, SR_CTAID.Y ;  /* 0x00000000000879c3 */ /* 0x000f220000002600 */
[----:B------:R-:W-:-:S05]  /*0f20*/  CS2R.32 R76, SR_CgaSize ;  /* 0x00000000004c7805 */ /* 0x000fca0000008a00 */
[----:B------:R-:W-:-:S05]  /*0f30*/  IMAD R76, R76, -0xa0, RZ ;  /* 0xffffff604c4c7824 */ /* 0x000fca00078e02ff */
[----:B------:R-:W-:-:S14]  /*0f40*/  R2UR UR9, R76 ;  /* 0x000000004c0972ca */ /* 0x000fdc00000e0000 */
[----:B------:R-:W3:Y:S01]  /*0f50*/  LDCU UR9, c[0x0][UR9+0x2a0] ;  /* 0x00005400090977ac */ /* 0x000ee20008000800 */
[----:B------:R-:W3:Y:S01]  /*0f60*/  LDCU UR21, c[0x0][0xb24] ;  /* 0x00016480ff1577ac */ /* 0x000ee20008000800 */
[----:B------:R-:W1:Y:S01]  /*0f70*/  S2UR UR36, SR_CTAID.Z ;  /* 0x00000000002479c3 */ /* 0x000e620000002700 */
[----:B------:R-:W-:-:S05]  /*0f80*/  CS2R.32 R76, SR_CgaSize ;  /* 0x00000000004c7805 */ /* 0x000fca0000008a00 */
[----:B------:R-:W-:-:S05]  /*0f90*/  IMAD R76, R76, -0xa0, RZ ;  /* 0xffffff604c4c7824 */ /* 0x000fca00078e02ff */
[----:B------:R-:W-:-:S14]  /*0fa0*/  R2UR UR63, R76 ;  /* 0x000000004c3f72ca */ /* 0x000fdc00000e0000 */
[----:B------:R-:W3:Y:S01]  /*0fb0*/  LDCU UR63, c[0x0][UR63+0x2a4] ;  /* 0x000054803f3f77ac */ /* 0x000ee20008000800 */
[----:B------:R-:W3:Y:S01]  /*0fc0*/  LDCU UR42, c[0x0][0xb24] ;  /* 0x00016480ff2a77ac */ /* 0x000ee20008000800 */
[----:B-1----:R-:W-:Y:S01]  /*0fd0*/  I2FP.F32.U32 R3, UR7 ;  /* 0x0000000700037c45 */ /* 0x002fe20008201000 */
[----:B------:R-:W1:Y:S04]  /*0fe0*/  LDCU UR28, c[0x0][0xb30] ;  /* 0x00016600ff1c77ac */ /* 0x000e680008000800 */
[----:B--2---:R-:W-:Y:S01]  /*0ff0*/  FMUL R3, R3, UR5 ;  /* 0x0000000503037c20 */ /* 0x004fe20008400000 */
[----:B------:R-:W-:Y:S01]  /*1000*/  USHF.L.U32 UR26, UR45, 0xb, URZ ;  /* 0x0000000b2d1a7899 */ /* 0x000fe200080006ff */
[----:B----4-:R-:W-:Y:S01]  /*1010*/  I2FP.F32.U32 R2, UR8 ;  /* 0x0000000800027c45 */ /* 0x010fe20008201000 */
[----:B---3--:R-:W-:-:S03]  /*1020*/  UISETP.GE.AND UP2, UPT, UR21, 0x1, UPT ;  /* 0x000000011500788c */ /* 0x008fc6000bf46270 */
[----:B------:R-:W2:Y:S01]  /*1030*/  F2I.U32.TRUNC.NTZ R3, R3 ;  /* 0x0000000300037305 */ /* 0x000ea2000020f000 */
[----:B------:R-:W-:Y:S01]  /*1040*/  UMOV UR16, UR7 ;  /* 0x0000000700107c82 */ /* 0x000fe20008000000 */
[----:B------:R-:W-:Y:S01]  /*1050*/  FMUL R2, R2, UR4 ;  /* 0x0000000402027c20 */ /* 0x000fe20008400000 */
[----:B------:R-:W-:-:S05]  /*1060*/  UMOV UR20, UR8 ;  /* 0x0000000800147c82 */ /* 0x000fca0008000000 */
[----:B------:R-:W3:Y:S01]  /*1070*/  F2I.U32.TRUNC.NTZ R2, R2 ;  /* 0x0000000200027305 */ /* 0x000ee2000020f000 */
[----:B--2---:R-:W-:Y:S02]  /*1080*/  R2UR UR4, R3 ;  /* 0x00000000030472ca */ /* 0x004fe400000e0000 */
[----:B---3--:R-:W-:Y:S02]  /*1090*/  R2UR UR6, R2 ;  /* 0x00000000020672ca */ /* 0x008fe400000e0000 */
[----:B------:R-:W-:-:S09]  /*10a0*/  PRMT R2, RZ, 0x7610, R2 ;  /* 0x00007610ff027816 */ /* 0x000fd20000000002 */
[----:B------:R-:W-:-:S04]  /*10b0*/  UIADD3 UR5, UPT, UPT, -UR4, URZ, URZ ;  /* 0x000000ff04057290 */ /* 0x000fc8000fffe1ff */
[----:B------:R-:W-:Y:S02]  /*10c0*/  UIMAD UR5, UR9, UR5, UR7 ;  /* 0x00000005090572a4 */ /* 0x000fe4000f8e0207 */
[----:B------:R-:W-:-:S04]  /*10d0*/  UIADD3 UR4, UPT, UPT, -UR6, URZ, URZ ;  /* 0x000000ff06047290 */ /* 0x000fc8000fffe1ff */
[----:B------:R-:W-:Y:S01]  /*10e0*/  IMAD.U32 R76, RZ, RZ, UR5 ;  /* 0x00000005ff4c7e24 */ /* 0x000fe2000f8e00ff */
[----:B------:R-:W-:Y:S01]  /*10f0*/  UIMAD UR63, UR63, UR4, UR8 ;  /* 0x000000043f3f72a4 */ /* 0x000fe2000f8e0208 */
[----:B-1----:R-:W-:Y:S11]  /*1100*/  BRA.U UP4, `(.L_x_18) ;  /* 0x0000000104447547 */ /* 0x002ff6000b800000 */
[----:B------:R-:W-:Y:S01]  /*1110*/  R2UR UR6, R76 ;  /* 0x000000004c0672ca */ /* 0x000fe200000e0000 */
[----:B------:R-:W-:Y:S02]  /*1120*/  UISETP.NE.AND UP0, UPT, UR63, URZ, UPT ;  /* 0x000000ff3f00728c */ /* 0x000fe4000bf05270 */
[----:B------:R-:W-:-:S04]  /*1130*/  UISETP.NE.AND UP1, UPT, UR63, 0x1, UPT ;  /* 0x000000013f00788c */ /* 0x000fc8000bf25270 */
[----:B------:R-:W-:Y:S02]  /*1140*/  USEL UR5, URZ, 0x2, UP1 ;  /* 0x00000002ff057887 */ /* 0x000fe40008800000 */
[----:B------:R-:W-:-:S04]  /*1150*/  UISETP.NE.AND UP1, UPT, UR63, 0x3, UPT ;  /* 0x000000033f00788c */ /* 0x000fc8000bf25270 */
[----:B------:R-:W-:-:S04]  /*1160*/  UISETP.EQ.OR UP0, UPT, UR6, URZ, !UP0 ;  /* 0x000000ff0600728c */ /* 0x000fc8000c702670 */
[----:B------:R-:W-:Y:S02]  /*1170*/  USEL UR8, URZ, 0x1, !UP0 ;  /* 0x00000001ff087887 */ /* 0x000fe4000c000000 */
[----:B------:R-:W-:-:S04]  /*1180*/  UISETP.NE.AND UP0, UPT, UR63, 0x2, UPT ;  /* 0x000000023f00788c */ /* 0x000fc8000bf05270 */
[----:B------:R-:W-:Y:S02]  /*1190*/  USEL UR4, URZ, 0x4, UP0 ;  /* 0x00000004ff047887 */ /* 0x000fe40008000000 */
[----:B------:R-:W-:Y:S02]  /*11a0*/  UISETP.NE.AND UP0, UPT, UR6, URZ, UPT ;  /* 0x000000ff0600728c */ /* 0x000fe4000bf05270 */
[----:B------:R-:W-:Y:S02]  /*11b0*/  USEL UR6, URZ, 0x8, UP1 ;  /* 0x00000008ff067887 */ /* 0x000fe40008800000 */
[----:B------:R-:W-:Y:S02]  /*11c0*/  USEL UR7, UR5, 0x2, UP0 ;  /* 0x0000000205077887 */ /* 0x000fe40008000000 */
[----:B------:R-:W-:Y:S02]  /*11d0*/  USEL UR4, UR4, 0x4, UP0 ;  /* 0x0000000404047887 */ /* 0x000fe40008000000 */
[----:B------:R-:W-:-:S02]  /*11e0*/  USEL UR5, UR6, 0x8, UP0 ;  /* 0x0000000806057887 */ /* 0x000fc40008000000 */
[----:B------:R-:W-:-:S04]  /*11f0*/  UIADD3 UR4, UPT, UPT, UR4, UR7, UR8 ;  /* 0x0000000704047290 */ /* 0x000fc8000fffe008 */
[----:B------:R-:W-:-:S06]  /*1200*/  UIADD3 UR4, UPT, UPT, UR4, UR5, URZ ;  /* 0x0000000504047290 */ /* 0x000fcc000fffe0ff */
[----:B------:R-:W-:Y:S02]  /*1210*/  MOV R2, UR4 ;  /* 0x0000000400027c02 */ /* 0x000fe40008000f00 */
.L_x_18:
[----:B------:R-:W-:Y:S05]  /*1220*/  BRA.U !UP2, `(.L_x_19) ;  /* 0x000000010ad47547 */ /* 0x000fea000b800000 */
[----:B------:R-:W1:Y:S01]  /*1230*/  LDCU.128 UR12, c[0x0][0xb10] ;  /* 0x00016200ff0c77ac */ /* 0x000e620008000c00 */
[----:B------:R-:W2:Y:S01]  /*1240*/  LDCU UR6, c[0x0][0x370] ;  /* 0x00006e00ff0677ac */ /* 0x000ea20008000800 */
[----:B------:R-:W3:Y:S01]  /*1250*/  LDCU UR5, c[0x0][0x374] ;  /* 0x00006e80ff0577ac */ /* 0x000ee20008000800 */
[----:B------:R-:W4:Y:S01]  /*1260*/  LDCU UR27, c[0x0][0xb0c] ;  /* 0x00016180ff1b77ac */ /* 0x000f220008000800 */
[----:B------:R-:W4:Y:S01]  /*1270*/  LDCU UR4, c[0x0][0xb20] ;  /* 0x00016400ff0477ac */ /* 0x000f220008000800 */
[----:B------:R-:W4:Y:S01]  /*1280*/  LDCU.64 UR8, c[0x0][0xb28] ;  /* 0x00016500ff0877ac */ /* 0x000f220008000a00 */
[----:B-1----:R-:W-:Y:S02]  /*1290*/  UISETP.NE.AND UP0, UPT, UR14, 0x1, UPT ;  /* 0x000000010e00788c */ /* 0x002fe4000bf05270 */
[----:B---3--:R-:W-:Y:S02]  /*12a0*/  UIMAD.WIDE.U32 UR10, UR5, UR15, URZ ;  /* 0x0000000f050a72a5 */ /* 0x008fe4000f8e00ff */
[----:B--2---:R-:W-:-:S02]  /*12b0*/  UIMAD.WIDE.U32 UR22, UR6, UR12, URZ ;  /* 0x0000000c061672a5 */ /* 0x004fc4000f8e00ff */
[----:B----4-:R-:W-:Y:S02]  /*12c0*/  UISETP.NE.AND UP1, UPT, UR27, 0x1, UPT ;  /* 0x000000011b00788c */ /* 0x010fe4000bf25270 */
[----:B------:R-:W-:Y:S01]  /*12d0*/  UISETP.NE.AND UP2, UPT, UR21, 0x1, UPT ;  /* 0x000000011500788c */ /* 0x000fe2000bf45270 */
[----:B------:R-:W-:Y:S02]  /*12e0*/  UMOV UR10, UR11 ;  /* 0x0000000b000a7c82 */ /* 0x000fe40008000000 */
[----:B------:R-:W-:Y:S01]  /*12f0*/  UMOV UR22, UR23 ;  /* 0x0000001700167c82 */ /* 0x000fe20008000000 */
[----:B------:R-:W-:Y:S02]  /*1300*/  @UP0 USHF.R.U32.HI UR5, URZ, UR4, UR10 ;  /* 0x00000004ff050299 */ /* 0x000fe4000801160a */
[----:B------:R-:W-:Y:S02]  /*1310*/  UIMAD.WIDE.U32 UR24, UR20, UR15, URZ ;  /* 0x0000000f141872a5 */ /* 0x000fe4000f8e00ff */
[----:B------:R-:W-:-:S02]  /*1320*/  UIMAD.WIDE.U32 UR10, UR5, UR8, URZ ;  /* 0x00000008050a72a5 */ /* 0x000fc4000f8e00ff */
[----:B------:R-:W-:Y:S02]  /*1330*/  @UP1 USHF.R.U32.HI UR6, URZ, UR13, UR22 ;  /* 0x0000000dff061299 */ /* 0x000fe40008011616 */
[----:B------:R-:W-:Y:S02]  /*1340*/  UIMAD.WIDE.U32 UR18, UR16, UR12, URZ ;  /* 0x0000000c101272a5 */ /* 0x000fe4000f8e00ff */
[----:B------:R-:W-:Y:S01]  /*1350*/  UIMAD.WIDE.U32 UR22, UR6, UR8, URZ ;  /* 0x00000008061672a5 */ /* 0x000fe2000f8e00ff */
[----:B------:R-:W-:Y:S01]  /*1360*/  UMOV UR24, UR25 ;  /* 0x0000001900187c82 */ /* 0x000fe20008000000 */
[----:B------:R-:W-:Y:S01]  /*1370*/  UMOV UR10, UR11 ;  /* 0x0000000b000a7c82 */ /* 0x000fe20008000000 */
[----:B------:R-:W-:Y:S02]  /*1380*/  USHF.R.U32.HI UR24, URZ, UR4, UR24 ;  /* 0x00000004ff187299 */ /* 0x000fe40008011618 */
[----:B------:R-:W-:Y:S02]  /*1390*/  @UP2 USHF.R.U32.HI UR5, URZ, UR9, UR10 ;  /* 0x00000009ff052299 */ /* 0x000fe4000801160a */
[----:B------:R-:W-:Y:S01]  /*13a0*/  UMOV UR7, UR23 ;  /* 0x0000001700077c82 */ /* 0x000fe20008000000 */
[----:B------:R-:W-:Y:S01]  /*13b0*/  UMOV UR18, UR19 ;  /* 0x0000001300127c82 */ /* 0x000fe20008000000 */
[----:B------:R-:W-:-:S02]  /*13c0*/  @UP2 USHF.R.U32.HI UR6, URZ, UR9, UR7 ;  /* 0x00000009ff062299 */ /* 0x000fc40008011607 */
[----:B------:R-:W-:Y:S02]  /*13d0*/  USHF.R.U32.HI UR13, URZ, UR13, UR18 ;  /* 0x0000000dff0d7299 */ /* 0x000fe40008011612 */
[----:B------:R-:W-:Y:S02]  /*13e0*/  USEL UR4, UR20, UR24, !UP0 ;  /* 0x0000001814047287 */ /* 0x000fe4000c000000 */
[----:B------:R-:W-:Y:S02]  /*13f0*/  UIMAD UR7, UR5, UR21, URZ ;  /* 0x00000015050772a4 */ /* 0x000fe4000f8e02ff */
[----:B------:R-:W-:Y:S02]  /*1400*/  USEL UR5, UR16, UR13, !UP1 ;  /* 0x0000000d10057287 */ /* 0x000fe4000c800000 */
[----:B------:R-:W-:Y:S02]  /*1410*/  UIMAD UR12, UR6, UR21, URZ ;  /* 0x00000015060c72a4 */ /* 0x000fe4000f8e02ff */
[----:B------:R-:W-:-:S02]  /*1420*/  UISETP.GE.AND UP0, UPT, UR4, UR7, UPT ;  /* 0x000000070400728c */ /* 0x000fc4000bf06270 */
[----:B------:R-:W-:Y:S02]  /*1430*/  UIMAD.WIDE.U32 UR10, UR4, UR8, URZ ;  /* 0x00000008040a72a5 */ /* 0x000fe4000f8e00ff */
[----:B------:R-:W-:Y:S02]  /*1440*/  UISETP.GE.OR UP0, UPT, UR5, UR12, UP0 ;  /* 0x0000000c0500728c */ /* 0x000fe40008706670 */
[----:B------:R-:W-:Y:S02]  /*1450*/  UIMAD.WIDE.U32 UR12, UR5, UR8, URZ ;  /* 0x00000008050c72a5 */ /* 0x000fe4000f8e00ff */
[----:B------:R-:W-:Y:S01]  /*1460*/  UIADD3 UR10, UPT, UPT, -UR4, URZ, URZ ;  /* 0x000000ff040a7290 */ /* 0x000fe2000fffe1ff */
[----:B------:R-:W-:Y:S01]  /*1470*/  UMOV UR8, UR11 ;  /* 0x0000000b00087c82 */ /* 0x000fe20008000000 */
[----:B------:R-:W-:Y:S02]  /*1480*/  UIADD3 UR11, UPT, UPT, -UR5, URZ, URZ ;  /* 0x000000ff050b7290 */ /* 0x000fe4000fffe1ff */
[----:B------:R-:W-:-:S03]  /*1490*/  USHF.R.U32.HI UR8, URZ, UR9, UR8 ;  /* 0x00000009ff087299 */ /* 0x000fc60008011608 */
[----:B------:R-:W-:Y:S01]  /*14a0*/  @!UP0 UMOV UR7, UR13 ;  /* 0x0000000d00078c82 */ /* 0x000fe20008000000 */
[----:B------:R-:W-:Y:S02]  /*14b0*/  UIMAD UR20, UR14, UR10, UR20 ;  /* 0x0000000a0e1472a4 */ /* 0x000fe4000f8e0214 */
[----:B------:R-:W-:Y:S02]  /*14c0*/  USEL UR8, UR4, UR8, !UP2 ;  /* 0x0000000804087287 */ /* 0x000fe4000d000000 */
[----:B------:R-:W-:Y:S02]  /*14d0*/  @!UP0 USHF.R.U32.HI UR7, URZ, UR9, UR7 ;  /* 0x00000009ff078299 */ /* 0x000fe40008011607 */
[----:B------:R-:W-:Y:S02]  /*14e0*/  UIADD3 UR9, UPT, UPT, -UR8, URZ, URZ ;  /* 0x000000ff08097290 */ /* 0x000fe4000fffe1ff */
[----:B------:R-:W-:Y:S02]  /*14f0*/  @!UP0 USEL UR7, UR5, UR7, !UP2 ;  /* 0x0000000705078287 */ /* 0x000fe4000d000000 */
[----:B------:R-:W-:-:S02]  /*1500*/  UIMAD UR9, UR21, UR9, UR4 ;  /* 0x00000009150972a4 */ /* 0x000fc4000f8e0204 */
[----:B------:R-:W-:Y:S02]  /*1510*/  @!UP0 UIADD3 UR8, UPT, UPT, UR8, -UR7, URZ ;  /* 0x8000000708088290 */ /* 0x000fe4000fffe0ff */
[----:B------:R-:W-:Y:S02]  /*1520*/  @!UP0 UIMAD UR6, UR9, UR6, UR7 ;  /* 0x00000006090682a4 */ /* 0x000fe4000f8e0207 */
[----:B------:R-:W-:Y:S02]  /*1530*/  @!UP0 UIMAD UR4, UR8, UR21, UR5 ;  /* 0x00000015080482a4 */ /* 0x000fe4000f8e0205 */
[----:B------:R-:W-:Y:S02]  /*1540*/  UIMAD UR16, UR27, UR11, UR16 ;  /* 0x0000000b1b1072a4 */ /* 0x000fe4000f8e0210 */
[----:B------:R-:W-:Y:S01]  /*1550*/  UIMAD UR20, UR4, UR14, UR20 ;  /* 0x0000000e041472a4 */ /* 0x000fe2000f8e0214 */
[----:B------:R-:W-:Y:S02]  /*1560*/  @!UP0 UMOV UR5, UR6 ;  /* 0x0000000600058c82 */ /* 0x000fe40008000000 */
[----:B------:R-:W-:-:S12]  /*1570*/  UIMAD UR16, UR5, UR27, UR16 ;  /* 0x0000001b051072a4 */ /* 0x000fd8000f8e0210 */
.L_x_19:
[----:B------:R-:W-:Y:S02]  /*1580*/  UISETP.NE.AND UP1, UPT, UR28, 0x1, UPT ;  /* 0x000000011c00788c */ /* 0x000fe4000bf25270 */
[----:B------:R-:W-:Y:S02]  /*1590*/  UISETP.NE.AND UP0, UPT, UR17, 0x2, UPT ;  /* 0x000000021100788c */ /* 0x000fe4000bf05270 */
[----:B------:R-:W-:-:S05]  /*15a0*/  ULOP3.LUT UR24, UR26, 0x1800, URZ, 0xc0, !UPT ;  /* 0x000018001a187892 */ /* 0x000fca000f8ec0ff */
[----:B------:R-:W-:Y:S07]  /*15b0*/  BRA.U UP1, `(.L_x_20) ;  /* 0x0000000101447547 */ /* 0x000fee000b800000 */
[----:B------:R-:W1:Y:S01]  /*15c0*/  LDCU.128 UR8, c[0x0][0xb10] ;  /* 0x00016200ff0877ac */ /* 0x000e620008000c00 */
[----:B------:R-:W2:Y:S01]  /*15d0*/  LDCU UR12, c[0x0][0xb0c] ;  /* 0x00016180ff0c77ac */ /* 0x000ea20008000800 */
[----:B------:R-:W3:Y:S01]  /*15e0*/  LDCU UR13, c[0x0][0xb20] ;  /* 0x00016400ff0d77ac */ /* 0x000ee20008000800 */
[----:B-1----:R-:W-:Y:S02]  /*15f0*/  UIMAD.WIDE.U32 UR6, UR16, UR8, URZ ;  /* 0x00000008100672a5 */ /* 0x002fe4000f8e00ff */
[----:B------:R-:W-:Y:S02]  /*1600*/  UIMAD.WIDE.U32 UR4, UR20, UR11, URZ ;  /* 0x0000000b140472a5 */ /* 0x000fe4000f8e00ff */
[----:B--2---:R-:W-:Y:S02]  /*1610*/  UISETP.NE.AND UP2, UPT, UR12, 0x1, UPT ;  /* 0x000000010c00788c */ /* 0x004fe4000bf45270 */
[----:B------:R-:W-:Y:S01]  /*1620*/  UISETP.NE.AND UP1, UPT, UR10, 0x1, UPT ;  /* 0x000000010a00788c */ /* 0x000fe2000bf25270 */
[----:B------:R-:W-:-:S02]  /*1630*/  UMOV UR6, UR7 ;  /* 0x0000000700067c82 */ /* 0x000fc40008000000 */
[----:B------:R-:W-:Y:S01]  /*1640*/  UMOV UR4, UR5 ;  /* 0x0000000500047c82 */ /* 0x000fe20008000000 */
[----:B------:R-:W-:Y:S02]  /*1650*/  USHF.R.U32.HI UR6, URZ, UR9, UR6 ;  /* 0x00000009ff067299 */ /* 0x000fe40008011606 */
[----:B---3--:R-:W-:Y:S02]  /*1660*/  USHF.R.U32.HI UR4, URZ, UR13, UR4 ;  /* 0x0000000dff047299 */ /* 0x008fe40008011604 */
[----:B------:R-:W-:Y:S02]  /*1670*/  USEL UR5, UR16, UR6, !UP2 ;  /* 0x0000000610057287 */ /* 0x000fe4000d000000 */
[----:B------:R-:W-:-:S04]  /*1680*/  USEL UR4, UR20, UR4, !UP1 ;  /* 0x0000000414047287 */ /* 0x000fc8000c800000 */
[----:B------:R-:W-:Y:S02]  /*1690*/  UIADD3 UR6, UPT, UPT, UR5, -UR4, URZ ;  /* 0x8000000405067290 */ /* 0x000fe4000fffe0ff */
[----:B------:R-:W-:Y:S02]  /*16a0*/  UIADD3 UR4, UPT, UPT, -UR5, UR4, URZ ;  /* 0x0000000405047290 */ /* 0x000fe4000fffe1ff */
[----:B------:R-:W-:Y:S02]  /*16b0*/  UIMAD UR20, UR6, UR10, UR20 ;  /* 0x0000000a061472a4 */ /* 0x000fe4000f8e0214 */
[----:B------:R-:W-:-:S12]  /*16c0*/  UIMAD UR16, UR4, UR12, UR16 ;  /* 0x0000000c041072a4 */ /* 0x000fd8000f8e0210 */
.L_x_20:
[----:B------:R-:W-:Y:S05]  /*16d0*/  BRA.U !UP5, `(.L_x_21) ;  /* 0x000000010d0c7547 */ /* 0x000fea000b800000 */
[----:B------:R-:W-:Y:S01]  /*16e0*/  UCGABAR_WAIT ;  /* 0x0000000000007dc7 */ /* 0x000fe20008000000 */
[----:B------:R-:W-:Y:S01]  /*16f0*/  CCTL.IVALL ;  /* 0x00000000ff00798f */ /* 0x000fe20002000000 */
[----:B------:R-:W-:Y:S05]  /*1700*/  BRA `(.L_x_22) ;  /* 0x0000000000047947 */ /* 0x000fea0003800000 */
.L_x_21:
[----:B------:R-:W-:Y:S06]  /*1710*/  BAR.SYNC.DEFER_BLOCKING 0x0 ;  /* 0x0000000000007b1d */ /* 0x000fec0000010000 */
.L_x_22:
[----:B------:R-:W-:Y:S05]  /*1720*/  BRA.U UP0, `(.L_x_23) ;  /* 0x0000001500507547 */ /* 0x000fea000b800000 */
[----:B------:R-:W1:Y:S01]  /*1730*/  LDCU UR6, c[0x0][0x38c] ;  /* 0x00007180ff0677ac */ /* 0x000e620008000800 */
[----:B------:R-:W-:Y:S01]  /*1740*/  PLOP3.LUT P1, PT, PT, PT, UP3, 0x80, 0x8 ;  /* 0x000000000008781c */ /* 0x000fe20003f2f038 */
[----:B------:R-:W-:Y:S01]  /*1750*/  IMAD.MOV.U32 R12, RZ, RZ, 0x1 ;  /* 0x00000001ff0c7424 */ /* 0x000fe200078e00ff */
[----:B------:R-:W-:Y:S01]  /*1760*/  ISETP.EQ.OR P2, PT, R0, RZ, P3 ;  /* 0x000000ff0000720c */ /* 0x000fe20001f42670 */
[----:B------:R-:W-:Y:S01]  /*1770*/  UISETP.NE.AND UP1, UPT, UR17, URZ, UPT ;  /* 0x000000ff1100728c */ /* 0x000fe2000bf25270 */
[----:B------:R-:W-:Y:S02]  /*1780*/  PLOP3.LUT P1, PT, P1, PT, PT, 0x8, 0x80 ;  /* 0x000000000080781c */ /* 0x000fe40000f2e170 */
[----:B------:R-:W-:Y:S01]  /*1790*/  CS2R R10, SRZ ;  /* 0x00000000000a7805 */ /* 0x000fe2000001ff00 */
[----:B------:R-:W-:Y:S01]  /*17a0*/  IMAD.MOV.U32 R9, RZ, RZ, RZ ;  /* 0x000000ffff097224 */ /* 0x000fe200078e00ff */
[----:B------:R-:W2:Y:S01]  /*17b0*/  LDCU UR39, c[0x0][0x370] ;  /* 0x00006e00ff2777ac */ /* 0x000ea20008000800 */
[----:B------:R-:W-:Y:S01]  /*17c0*/  IMAD.MOV.U32 R8, RZ, RZ, 0x1 ;  /* 0x00000001ff087424 */ /* 0x000fe200078e00ff */
[----:B------:R-:W3:Y:S01]  /*17d0*/  LDCU.64 UR28, c[0x0][0x348] ;  /* 0x00006900ff1c77ac */ /* 0x000ee20008000a00 */
[----:B------:R-:W-:-:S02]  /*17e0*/  USHF.R.U32.HI UR44, URZ, 0x7, UR24 ;  /* 0x00000007ff2c7899 */ /* 0x000fc40008011618 */
[----:B-1----:R-:W-:Y:S02]  /*17f0*/  UIADD3 UR5, UPT, UPT, UR6, 0x7f, URZ ;  /* 0x0000007f06057890 */ /* 0x002fe4000fffe0ff */
[----:B------:R-:W-:Y:S02]  /*1800*/  UIADD3 UR46, UPT, UPT, UR6, 0xfe, URZ ;  /* 0x000000fe062e7890 */ /* 0x000fe4000fffe0ff */
[----:B------:R-:W-:Y:S01]  /*1810*/  USHF.R.S32.HI UR4, URZ, 0x1f, UR5 ;  /* 0x0000001fff047899 */ /* 0x000fe20008011405 */
[----:B------:R-:W1:Y:S03]  /*1820*/  LDCU UR38, c[0x0][0x374] ;  /* 0x00006e80ff2677ac */ /* 0x000e660008000800 */
[----:B------:R-:W-:Y:S02]  /*1830*/  ULEA.HI UR4, UR4, UR5, URZ, 0x7 ;  /* 0x0000000504047291 */ /* 0x000fe4000f8f38ff */
[----:B------:R-:W-:-:S02]  /*1840*/  USEL UR25, UR37, 0x2, UP1 ;  /* 0x0000000225197887 */ /* 0x000fc40008800000 */
[----:B------:R-:W-:Y:S02]  /*1850*/  USHF.R.S32.HI UR41, URZ, 0x7, UR4 ;  /* 0x00000007ff297899 */ /* 0x000fe40008011404 */
[----:B------:R-:W-:Y:S02]  /*1860*/  UIADD3 UR4, UPT, UPT, UR6, -0x1, URZ ;  /* 0xffffffff06047890 */ /* 0x000fe4000fffe0ff */
[----:B------:R-:W-:Y:S02]  /*1870*/  UISETP.LT.U32.AND UP0, UPT, UR41, 0x8, UPT ;  /* 0x000000082900788c */ /* 0x000fe4000bf01070 */
[----:B------:R-:W-:Y:S02]  /*1880*/  UISETP.GE.U32.AND UP2, UPT, UR4, -0xff, UPT ;  /* 0xffffff010400788c */ /* 0x000fe4000bf46070 */
[----:B------:R-:W-:Y:S01]  /*1890*/  USEL UR40, UR41, 0x8, UP0 ;  /* 0x0000000829287887 */ /* 0x000fe20008000000 */
[----:B------:R-:W-:-:S03]  /*18a0*/  UMOV UR5, URZ ;  /* 0x000000ff00057c82 */ /* 0x000fc60008000000 */
[----:B------:R-:W-:Y:S02]  /*18b0*/  UIADD3 UR21, UPT, UPT, UR40, -0x1, URZ ;  /* 0xffffffff28157890 */ /* 0x000fe4000fffe0ff */
[----:B------:R-:W-:-:S03]  /*18c0*/  UIADD3 UR43, UPT, UPT, UR41, -UR40, URZ ;  /* 0x80000028292b7290 */ /* 0x000fc6000fffe0ff */
[----:B------:R-:W-:-:S04]  /*18d0*/  @UP2 UIADD3 UR21, UPT, UPT, UR40, URZ, URZ ;  /* 0x000000ff28152290 */ /* 0x000fc8000fffe0ff */
[----:B-123--:R-:W-:-:S12]  /*18e0*/  UIADD3 UR21, UPT, UPT, UR21, 0x1, URZ ;  /* 0x0000000115157890 */ /* 0x00efd8000fffe0ff */
.L_x_43:
[----:B------:R-:W-:Y:S01]  /*18f0*/  UISETP.NE.AND UP0, UPT, UR45, URZ, UPT ;  /* 0x000000ff2d00728c */ /* 0x000fe2000bf05270 */
[----:B------:R-:W1:Y:S08]  /*1900*/  S2UR UR45, SR_CgaCtaId ;  /* 0x00000000002d79c3 */ /* 0x000e700000008800 */
[----:B------:R-:W-:Y:S05]  /*1910*/  BRA.U UP0, `(.L_x_24) ;  /* 0x0000000100347547 */ /* 0x000fea000b800000 */
[----:B------:R-:W2:Y:S01]  /*1920*/  S2R R0, SR_CgaCtaId ;  /* 0x0000000000007919 */ /* 0x000ea20000008800 */
[----:B------:R-:W-:-:S04]  /*1930*/  MOV R2, 0x400 ;  /* 0x0000040000027802 */ /* 0x000fc80000000f00 */
[----:B--2---:R-:W-:Y:S02]  /*1940*/  LEA R0, R0, R2, 0x18 ;  /* 0x0000000200007211 */ /* 0x004fe400078ec0ff */
[----:B------:R-:W-:-:S03]  /*1950*/  SHF.L.U32 R2, R8, 0x1f, RZ ;  /* 0x0000001f08027819 */ /* 0x000fc600000006ff */
[----:B------:R-:W-:-:S04]  /*1960*/  IMAD R0, R9, 0x8, R0 ;  /* 0x0000000809007824 */ /* 0x000fc800078e0200 */
[----:B------:R-:W2:Y:S02]  /*1970*/  SYNCS.PHASECHK.TRANS64.TRYWAIT P0, [R0+URZ+0x120], R2 ;  /* 0x00012002000075a7 */ /* 0x000ea400080011ff */
[----:B--2---:R-:W-:Y:S05]  /*1980*/  @!P0 BRA `(.L_x_25) ;  /* 0x00000060009c8947 */ /* 0x004fea0003800000 */
.L_x_117:
[----:B------:R-:W-:Y:S01]  /*1990*/  VIADD R9, R9, 0x1 ;  /* 0x0000000109097836 */ /* 0x000fe20000000000 */
[----:B------:R2:W-:Y:S04]  /*19a0*/  SYNCS.ARRIVE.TRANS64.A1T0 RZ, [R0+URZ+0x110], RZ ;  /* 0x000110ff00ff79a7 */ /* 0x0005e800081000ff */
[----:B------:R-:W-:-:S04]  /*19b0*/  ISETP.NE.AND P0, PT, R9, 0x2, PT ;  /* 0x000000020900780c */ /* 0x000fc80003f05270 */
[----:B------:R-:W-:Y:S02]  /*19c0*/  SEL R9, R9, RZ, P0 ;  /* 0x000000ff09097207 */ /* 0x000fe40000000000 */
[----:B--2---:R-:W-:-:S04]  /*19d0*/  SEL R0, RZ, 0x1, P0 ;  /* 0x00000001ff007807 */ /* 0x004fc80000000000 */
[----:B------:R-:W-:-:S07]  /*19e0*/  LOP3.LUT R8, R8, R0, RZ, 0x3c, !PT ;  /* 0x0000000008087212 */ /* 0x000fce00078e3cff */
.L_x_24:
[----:B------:R-:W-:Y:S01]  /*19f0*/  UMOV UR6, 0x400 ;  /* 0x0000040000067882 */ /* 0x000fe20000000000 */
[----:B------:R-:W-:Y:S01]  /*1a00*/  SHF.L.U32 R0, R12, 0x1f, RZ ;  /* 0x0000001f0c007819 */ /* 0x000fe200000006ff */
[----:B-1----:R-:W-:Y:S02]  /*1a10*/  ULEA UR6, UR45, UR6, 0x18 ;  /* 0x000000062d067291 */ /* 0x002fe4000f8ec0ff */
[----:B------:R-:W-:Y:S02]  /*1a20*/  UISETP.GE.U32.AND UP0, UPT, UR46, 0xff, UPT ;  /* 0x000000ff2e00788c */ /* 0x000fe4000bf06070 */
[----:B------:R-:W-:Y:S02]  /*1a30*/  ULEA UR4, UR5, UR6, 0x3 ;  /* 0x0000000605047291 */ /* 0x000fe4000f8e18ff */
[----:B------:R-:W-:Y:S02]  /*1a40*/  USHF.L.U32 UR11, UR20, 0x7, URZ ;  /* 0x00000007140b7899 */ /* 0x000fe400080006ff */
[----:B------:R-:W-:Y:S01]  /*1a50*/  ULEA UR35, UR16, UR44, 0x6 ;  /* 0x0000002c10237291 */ /* 0x000fe2000f8e30ff */
[----:B------:R-:W-:-:S04]  /*1a60*/  UMOV UR13, URZ ;  /* 0x000000ff000d7c82 */ /* 0x000fc80008000000 */
[----:B------:R1:W2:Y:S01]  /*1a70*/  SYNCS.PHASECHK.TRANS64.TRYWAIT P0, [UR4+0x40], R0 ;  /* 0x00004000ff0075a7 */ /* 0x0002a20008001104 */
[----:B------:R-:W-:Y:S06]  /*1a80*/  BRA.U !UP0, `(.L_x_26) ;  /* 0x0000000108bc7547 */ /* 0x000fec000b800000 */
[----:B------:R-:W-:Y:S01]  /*1a90*/  UMOV UR7, URZ ;  /* 0x000000ff00077c82 */ /* 0x000fe20008000000 */
[----:B------:R-:W-:-:S05]  /*1aa0*/  UMOV UR4, UR5 ;  /* 0x0000000500047c82 */ /* 0x000fca0008000000 */
.L_x_32:
[----:B------:R-:W-:Y:S01]  /*1ab0*/  ULEA UR33, UR4, UR6, 0x3 ;  /* 0x0000000604217291 */ /* 0x000fe2000f8e18ff */
[----:B--2---:R-:W-:Y:S01]  /*1ac0*/  @!P3 MOV R2, 0x6000 ;  /* 0x000060000002b802 */ /* 0x004fe20000000f00 */
[----:B--2-4-:R-:W-:Y:S10]  /*1ad0*/  @P0 BRA `(.L_x_27) ;  /* 0x00000000000c0947 */ /* 0x014ff40003800000 */
[----:B------:R-:W-:-:S04]  /*1ae0*/  SHF.L.U32 R3, R12, 0x1f, RZ ;  /* 0x0000001f0c037819 */ /* 0x000fc800000006ff */
[----:B------:R-:W2:Y:S02]  /*1af0*/  SYNCS.PHASECHK.TRANS64.TRYWAIT P0, [UR33+0x40], R3 ;  /* 0x00004003ff0075a7 */ /* 0x000ea40008001121 */
[----:B--2---:R-:W-:Y:S05]  /*1b00*/  @!P0 BRA `(.L_x_28) ;  /* 0x0000006000508947 */ /* 0x004fea0003800000 */
.L_x_27:
[----:B------:R2:W-:Y:S01]  /*1b10*/  @!P3 SYNCS.ARRIVE.TRANS64 RZ, [UR33], R2 ;  /* 0x00000002ffffb9a7 */ /* 0x0005e20008000021 */
[----:B------:R-:W-:-:S04]  /*1b20*/  ULOP3.LUT UR5, UR25, 0x2, URZ, 0xfc, !UPT ;  /* 0x0000000219057892 */ /* 0x000fc8000f8efcff */
[----:B------:R-:W-:-:S09]  /*1b30*/  UISETP.NE.AND UP0, UPT, UR5, 0x2, UPT ;  /* 0x000000020500788c */ /* 0x000fd2000bf05270 */
[----:B------:R-:W-:Y:S05]  /*1b40*/  BRA.U UP0, `(.L_x_29) ;  /* 0x0000000100047547 */ /* 0x000fea000b800000 */
[----:B------:R-:W-:Y:S05]  /*1b50*/  BPT.TRAP 0x1 ;  /* 0x000000040000795c */ /* 0x000fea0000300000 */
.L_x_29:
[----:B------:R-:W-:Y:S04]  /*1b60*/  BSSY.RECONVERGENT B0, `(.L_x_30) ;  /* 0x0000003000007945 */ /* 0x000fe80003800200 */
[----:B------:R-:W-:Y:S05]  /*1b70*/  @P2 BRA `(.L_x_31) ;  /* 0x0000000000042947 */ /* 0x000fea0003800000 */
[----:B------:R-:W-:Y:S05]  /*1b80*/  BPT.TRAP 0x1 ;  /* 0x000000040000795c */ /* 0x000fea0000300000 */
.L_x_31:
[----:B------:R-:W-:Y:S05]  /*1b90*/  BSYNC.RECONVERGENT B0 ;  /* 0x0000000000007941 */ /* 0x000fea0003800200 */
.L_x_30:
[----:B------:R-:W-:Y:S02]  /*1ba0*/  UIADD3 UR5, UPT, UPT, UR4, 0x1, URZ ;  /* 0x0000000104057890 */ /* 0x000fe4000fffe0ff */
[----:B------:R-:W-:Y:S02]  /*1bb0*/  ULEA UR32, UR4, UR24, 0xd ;  /* 0x0000001804207291 */ /* 0x000fe4000f8e68ff */
[----:B------:R-:W-:Y:S02]  /*1bc0*/  UISETP.NE.AND UP0, UPT, UR5, 0x8, UPT ;  /* 0x000000080500788c */ /* 0x000fe4000bf05270 */
[----:B------:R-:W-:Y:S02]  /*1bd0*/  UIADD3 UR16, UP1, UPT, UR28, 0x80, URZ ;  /* 0x000000801c107890 */ /* 0x000fe4000ff3e0ff */
[----:B------:R-:W-:Y:S02]  /*1be0*/  USEL UR9, URZ, 0x1, UP0 ;  /* 0x00000001ff097887 */ /* 0x000fe40008000000 */
[----:B------:R-:W-:-:S02]  /*1bf0*/  USEL UR5, UR5, URZ, UP0 ;  /* 0x000000ff05057287 */ /* 0x000fc40008000000 */
[----:B------:R-:W-:Y:S02]  /*1c00*/  UIADD3 UR14, UP0, UPT, UR28, 0x180, URZ ;  /* 0x000001801c0e7890 */ /* 0x000fe4000ff1e0ff */
[----:B------:R-:W-:Y:S01]  /*1c10*/  ULEA UR8, UR5, UR6, 0x3 ;  /* 0x0000000605087291 */ /* 0x000fe2000f8e18ff */
[----:B------:R-:W-:Y:S01]  /*1c20*/  LOP3.LUT R12, R12, UR9, RZ, 0x3c, !PT ;  /* 0x000000090c0c7c12 */ /* 0x000fe2000f8e3cff */
[----:B------:R-:W-:Y:S02]  /*1c30*/  USHF.L.U32 UR34, UR7, 0x7, URZ ;  /* 0x0000000707227899 */ /* 0x000fe400080006ff */
[----:B------:R-:W-:Y:S01]  /*1c40*/  UIADD3.X UR17, UPT, UPT, URZ, UR29, URZ, UP1, !UPT ;  /* 0x0000001dff117290 */ /* 0x000fe20008ffe4ff */
[----:B-1----:R-:W-:Y:S01]  /*1c50*/  SHF.L.U32 R0, R12, 0x1f, RZ ;  /* 0x0000001f0c007819 */ /* 0x002fe200000006ff */
[----:B------:R-:W-:Y:S02]  /*1c60*/  UIADD3 UR32, UPT, UPT, UR6, 0x4400, UR32 ;  /* 0x0000440006207890 */ /* 0x000fe4000fffe020 */
[----:B------:R-:W-:Y:S01]  /*1c70*/  UIADD3.X UR15, UPT, UPT, URZ, UR29, URZ, UP0, !UPT ;  /* 0x0000001dff0f7290 */ /* 0x000fe200087fe4ff */
[----:B------:R3:W4:Y:S01]  /*1c80*/  SYNCS.PHASECHK.TRANS64.TRYWAIT P0, [UR8+0x40], R0 ;  /* 0x00004000ff0075a7 */ /* 0x0007220008001108 */
[----:B------:R-:W-:Y:S01]  /*1c90*/  ULEA UR8, UR4, UR6, 0xe ;  /* 0x0000000604087291 */ /* 0x000fe2000f8e70ff */
[----:B------:R-:W-:Y:S01]  /*1ca0*/  UMOV UR13, 0xf0000 ;  /* 0x000f0000000d7882 */ /* 0x000fe20000000000 */
[----:B------:R-:W-:-:S02]  /*1cb0*/  UMOV UR18, 0x0 ;  /* 0x0000000000127882 */ /* 0x000fc40000000000 */
[----:B------:R-:W-:Y:S01]  /*1cc0*/  UIADD3 UR8, UPT, UPT, UR8, 0x14400, URZ ;  /* 0x0001440008087890 */ /* 0x000fe2000fffe0ff */
[----:B------:R-:W-:Y:S01]  /*1cd0*/  UMOV UR19, 0x10000000 ;  /* 0x1000000000137882 */ /* 0x000fe20000000000 */
[----:B------:R-:W-:Y:S01]  /*1ce0*/  UMOV UR12, UR36 ;  /* 0x00000024000c7c82 */ /* 0x000fe20008000000 */
[----:B------:R-:W-:Y:S01]  /*1cf0*/  UMOV UR9, UR33 ;  /* 0x0000002100097c82 */ /* 0x000fe20008000000 */
[----:B------:R-:W-:Y:S01]  /*1d00*/  UMOV UR10, UR34 ;  /* 0x00000022000a7c82 */ /* 0x000fe20008000000 */
[----:B------:R1:W-:Y:S01]  /*1d10*/  UTMALDG.3D.MULTICAST [UR32], [UR16], UR13, desc[UR18] ;  /* 0x00001220100073b4 */ /* 0x0003e2000801180d */
[----:B------:R-:W-:Y:S01]  /*1d20*/  UIADD3 UR7, UPT, UPT, UR7, 0x1, URZ ;  /* 0x0000000107077890 */ /* 0x000fe2000fffe0ff */
[----:B------:R-:W-:-:S03]  /*1d30*/  UMOV UR4, UR5 ;  /* 0x0000000500047c82 */ /* 0x000fc60008000000 */
[----:B------:R-:W-:Y:S01]  /*1d40*/  UISETP.NE.AND UP0, UPT, UR7, UR21, UPT ;  /* 0x000000150700728c */ /* 0x000fe2000bf05270 */
[----:B------:R3:W-:Y:S01]  /*1d50*/  UTMALDG.3D [UR8], [UR14], desc[UR18] ;  /* 0x000012080e0075b4 */ /* 0x0007e20008011000 */
[----:B-1----:R-:W-:-:S07]  /*1d60*/  UMOV UR13, UR21 ;  /* 0x00000015000d7c82 */ /* 0x002fce0008000000 */
[----:B---3--:R-:W-:Y:S05]  /*1d70*/  BRA.U UP0, `(.L_x_32) ;  /* 0xfffffffd004c7547 */ /* 0x008fea000b83ffff */
.L_x_26:
[----:B------:R-:W-:Y:S01]  /*1d80*/  ULEA UR4, UR5, UR6, 0x3 ;  /* 0x0000000605047291 */ /* 0x000fe2000f8e18ff */
[----:B-1----:R-:W-:Y:S01]  /*1d90*/  SHF.L.U32 R0, R12, 0x1f, RZ ;  /* 0x0000001f0c007819 */ /* 0x002fe200000006ff */
[----:B------:R-:W-:Y:S01]  /*1da0*/  @!P1 SYNCS.ARRIVE.TRANS64.A1T0 RZ, [UR6+0xa8], RZ ;  /* 0x0000a8ffffff99a7 */ /* 0x000fe20008100006 */
[----:B------:R-:W-:-:S06]  /*1db0*/  UISETP.GT.AND UP0, UPT, UR41, UR40, UPT ;  /* 0x000000282900728c */ /* 0x000fcc000bf04270 */
[----:B--2-4-:R1:W2:Y:S03]  /*1dc0*/  SYNCS.PHASECHK.TRANS64.TRYWAIT P0, [UR4+0x40], R0 ;  /* 0x00004000ff0075a7 */ /* 0x0142a60008001104 */
[----:B------:R-:W-:Y:S05]  /*1dd0*/  BRA.U !UP0, `(.L_x_33) ;  /* 0x0000000108c07547 */ /* 0x000fea000b800000 */
[----:B------:R-:W-:Y:S01]  /*1de0*/  UIADD3 UR26, UPT, UPT, UR43, UR13, URZ ;  /* 0x0000000d2b1a7290 */ /* 0x000fe2000fffe0ff */
[----:B------:R-:W-:-:S11]  /*1df0*/  UMOV UR4, UR5 ;  /* 0x0000000500047c82 */ /* 0x000fd60008000000 */
.L_x_39:
[----:B------:R-:W-:Y:S01]  /*1e00*/  ULEA UR17, UR4, UR6, 0x3 ;  /* 0x0000000604117291 */ /* 0x000fe2000f8e18ff */
[----:B--2---:R-:W-:Y:S01]  /*1e10*/  @!P3 MOV R2, 0x6000 ;  /* 0x000060000002b802 */ /* 0x004fe20000000f00 */
[----:B--2-4-:R-:W-:Y:S10]  /*1e20*/  @P0 BRA `(.L_x_34) ;  /* 0x00000000000c0947 */ /* 0x014ff40003800000 */
[----:B------:R-:W-:-:S04]  /*1e30*/  SHF.L.U32 R3, R12, 0x1f, RZ ;  /* 0x0000001f0c037819 */ /* 0x000fc800000006ff */
[----:B------:R-:W2:Y:S02]  /*1e40*/  SYNCS.PHASECHK.TRANS64.TRYWAIT P0, [UR17+0x40], R3 ;  /* 0x00004003ff0075a7 */ /* 0x000ea40008001111 */
[----:B--2---:R-:W-:Y:S05]  /*1e50*/  @!P0 BRA `(.L_x_35) ;  /* 0x0000005c00948947 */ /* 0x004fea0003800000 */
.L_x_34:
[----:B------:R2:W-:Y:S01]  /*1e60*/  @!P3 SYNCS.ARRIVE.TRANS64 RZ, [UR17], R2 ;  /* 0x00000002ffffb9a7 */ /* 0x0005e20008000011 */
[----:B------:R-:W-:-:S04]  /*1e70*/  ULOP3.LUT UR5, UR25, 0x2, URZ, 0xfc, !UPT ;  /* 0x0000000219057892 */ /* 0x000fc8000f8efcff */
[----:B------:R-:W-:-:S09]  /*1e80*/  UISETP.NE.AND UP0, UPT, UR5, 0x2, UPT ;  /* 0x000000020500788c */ /* 0x000fd2000bf05270 */
[----:B------:R-:W-:Y:S05]  /*1e90*/  BRA.U UP0, `(.L_x_36) ;  /* 0x0000000100047547 */ /* 0x000fea000b800000 */
[----:B------:R-:W-:Y:S05]  /*1ea0*/  BPT.TRAP 0x1 ;  /* 0x000000040000795c */ /* 0x000fea0000300000 */
.L_x_36:
[----:B------:R-:W-:Y:S04]  /*1eb0*/  BSSY.RECONVERGENT B0, `(.L_x_37) ;  /* 0x0000003000007945 */ /* 0x000fe80003800200 */
[----:B------:R-:W-:Y:S05]  /*1ec0*/  @P2 BRA `(.L_x_38) ;  /* 0x0000000000042947 */ /* 0x000fea0003800000 */
[----:B------:R-:W-:Y:S05]  /*1ed0*/  BPT.TRAP 0x1 ;  /* 0x000000040000795c */ /* 0x000fea0000300000 */
.L_x_38:
[----:B------:R-:W-:Y:S05]  /*1ee0*/  BSYNC.RECONVERGENT B0 ;  /* 0x0000000000007941 */ /* 0x000fea0003800200 */
.L_x_37:
[----:B------:R-:W-:Y:S02]  /*1ef0*/  UIADD3 UR5, UPT, UPT, UR4, 0x1, URZ ;  /* 0x0000000104057890 */ /* 0x000fe4000fffe0ff */
[----:B------:R-:W-:Y:S02]  /*1f00*/  ULEA UR16, UR4, UR24, 0xd ;  /* 0x0000001804107291 */ /* 0x000fe4000f8e68ff */
[----:B------:R-:W-:Y:S02]  /*1f10*/  UISETP.NE.AND UP0, UPT, UR5, 0x8, UPT ;  /* 0x000000080500788c */ /* 0x000fe4000bf05270 */
[----:B------:R-:W-:Y:S02]  /*1f20*/  UIADD3 UR22, UP1, UPT, UR28, 0x80, URZ ;  /* 0x000000801c167890 */ /* 0x000fe4000ff3e0ff */
[----:B------:R-:W-:Y:S02]  /*1f30*/  USEL UR8, URZ, 0x1, UP0 ;  /* 0x00000001ff087887 */ /* 0x000fe40008000000 */
[----:B------:R-:W-:-:S02]  /*1f40*/  USEL UR5, UR5, URZ, UP0 ;  /* 0x000000ff05057287 */ /* 0x000fc40008000000 */
[----:B------:R-:W-:Y:S02]  /*1f50*/  UIADD3 UR14, UP0, UPT, UR28, 0x180, URZ ;  /* 0x000001801c0e7890 */ /* 0x000fe4000ff1e0ff */
[----:B------:R-:W-:Y:S01]  /*1f60*/  LOP3.LUT R12, R12, UR8, RZ, 0x3c, !PT ;  /* 0x000000080c0c7c12 */ /* 0x000fe2000f8e3cff */
[----:B------:R-:W-:Y:S02]  /*1f70*/  ULEA UR7, UR5, UR6, 0x3 ;  /* 0x0000000605077291 */ /* 0x000fe4000f8e18ff */
[----:B------:R-:W-:Y:S01]  /*1f80*/  ULEA UR8, UR4, UR6, 0xe ;  /* 0x0000000604087291 */ /* 0x000fe2000f8e70ff */
[----:B-1----:R-:W-:Y:S01]  /*1f90*/  SHF.L.U32 R0, R12, 0x1f, RZ ;  /* 0x0000001f0c007819 */ /* 0x002fe200000006ff */
[----:B------:R-:W-:Y:S02]  /*1fa0*/  USHF.L.U32 UR18, UR13, 0x7, URZ ;  /* 0x000000070d127899 */ /* 0x000fe400080006ff */
[----:B------:R-:W-:Y:S02]  /*1fb0*/  UIADD3 UR16, UPT, UPT, UR6, 0x4400, UR16 ;  /* 0x0000440006107890 */ /* 0x000fe4000fffe010 */
[----:B------:R-:W-:Y:S01]  /*1fc0*/  UIADD3.X UR23, UPT, UPT, URZ, UR29, URZ, UP1, !UPT ;  /* 0x0000001dff177290 */ /* 0x000fe20008ffe4ff */
[----:B------:R3:W4:Y:S01]  /*1fd0*/  SYNCS.PHASECHK.TRANS64.TRYWAIT P0, [UR7+0x40], R0 ;  /* 0x00004000ff0075a7 */ /* 0x0007220008001107 */
[----:B------:R-:W-:-:S02]  /*1fe0*/  UIADD3 UR8, UPT, UPT, UR8, 0x14400, URZ ;  /* 0x0001440008087890 */ /* 0x000fc4000fffe0ff */
[----:B------:R-:W-:Y:S01]  /*1ff0*/  UIADD3.X UR15, UPT, UPT, URZ, UR29, URZ, UP0, !UPT ;  /* 0x0000001dff0f7290 */ /* 0x000fe200087fe4ff */
[----:B------:R-:W-:Y:S01]  /*2000*/  UMOV UR7, 0xf0000 ;  /* 0x000f000000077882 */ /* 0x000fe20000000000 */
[----:B------:R-:W-:Y:S01]  /*2010*/  UMOV UR30, 0x0 ;  /* 0x00000000001e7882 */ /* 0x000fe20000000000 */
[----:B------:R-:W-:Y:S01]  /*2020*/  UMOV UR31, 0x10000000 ;  /* 0x10000000001f7882 */ /* 0x000fe20000000000 */
[----:B------:R-:W-:Y:S01]  /*2030*/  UMOV UR19, UR35 ;  /* 0x0000002300137c82 */ /* 0x000fe20008000000 */
[----:B------:R-:W-:Y:S01]  /*2040*/  UMOV UR20, UR36 ;  /* 0x0000002400147c82 */ /* 0x000fe20008000000 */
[----:B------:R-:W-:Y:S01]  /*2050*/  UMOV UR12, UR36 ;  /* 0x00000024000c7c82 */ /* 0x000fe20008000000 */
[----:B------:R-:W-:Y:S01]  /*2060*/  UMOV UR9, UR17 ;  /* 0x0000001100097c82 */ /* 0x000fe20008000000 */
[----:B------:R-:W-:Y:S01]  /*2070*/  UMOV UR10, UR18 ;  /* 0x00000012000a7c82 */ /* 0x000fe20008000000 */
[----:B------:R3:W-:Y:S01]  /*2080*/  UTMALDG.3D.MULTICAST [UR16], [UR22], UR7, desc[UR30] ;  /* 0x00001e10160073b4 */ /* 0x0007e20008011807 */
[----:B------:R-:W-:Y:S01]  /*2090*/  UIADD3 UR13, UPT, UPT, UR13, 0x1, URZ ;  /* 0x000000010d0d7890 */ /* 0x000fe2000fffe0ff */
[----:B------:R-:W-:-:S03]  /*20a0*/  UMOV UR4, UR5 ;  /* 0x0000000500047c82 */ /* 0x000fc60008000000 */
[----:B------:R-:W-:Y:S01]  /*20b0*/  UISETP.NE.AND UP0, UPT, UR13, UR26, UPT ;  /* 0x0000001a0d00728c */ /* 0x000fe2000bf05270 */
[----:B------:R3:W-:Y:S08]  /*20c0*/  UTMALDG.3D [UR8], [UR14], desc[UR30] ;  /* 0x00001e080e0075b4 */ /* 0x0007f00008011000 */
[----:B---3--:R-:W-:Y:S05]  /*20d0*/  BRA.U UP0, `(.L_x_39) ;  /* 0xfffffffd00487547 */ /* 0x008fea000b83ffff */
.L_x_33:
[C---:B------:R-:W-:Y:S01]  /*20e0*/  LEA R3, R11.reuse, UR6, 0x3 ;  /* 0x000000060b037c11 */ /* 0x040fe2000f8e18ff */
[----:B------:R-:W-:Y:S01]  /*20f0*/  NOP ;  /* 0x0000000000007918 */ /* 0x000fe20000000000 */
[----:B-1----:R-:W-:Y:S02]  /*2100*/  SHF.L.U32 R0, R10, 0x1f, RZ ;  /* 0x0000001f0a007819 */ /* 0x002fe400000006ff */
[----:B------:R-:W-:Y:S02]  /*2110*/  LEA R4, R11, UR6, 0x4 ;  /* 0x000000060b047c11 */ /* 0x000fe4000f8e20ff */
[----:B--2-4-:R-:W1:Y:S02]  /*2120*/  SYNCS.PHASECHK.TRANS64.TRYWAIT P0, [R3+URZ+0xb0], R0 ;  /* 0x0000b000030075a7 */ /* 0x014e6400080011ff */
[----:B-1----:R-:W-:Y:S05]  /*2130*/  @!P0 BRA `(.L_x_40) ;  /* 0x0000005800f48947 */ /* 0x002fea0003800000 */
.L_x_120:
[----:B------:R-:W2:Y:S01]  /*2140*/  LDS.128 R4, [R4+0x140] ;  /* 0x0001400004047984 */ /* 0x000ea20000000c00 */
[----:B------:R-:W-:Y:S01]  /*2150*/  UISETP.GE.AND UP0, UPT, UR42, 0x1, UPT ;  /* 0x000000012a00788c */ /* 0x000fe2000bf06270 */
[----:B------:R-:W-:Y:S01]  /*2160*/  @!PT LDS RZ, [RZ] ;  /* 0x00000000fffff984 */ /* 0x000fe20000000800 */
[----:B------:R-:W-:Y:S01]  /*2170*/  @!PT LDS RZ, [RZ] ;  /* 0x00000000fffff984 */ /* 0x000fe20000000800 */
[----:B------:R-:W-:Y:S01]  /*2180*/  @!PT LDS RZ, [RZ] ;  /* 0x00000000fffff984 */ /* 0x000fe20000000800 */
[----:B------:R-:W-:Y:S01]  /*2190*/  @!PT LDS RZ, [RZ] ;  /* 0x00000000fffff984 */ /* 0x000fe20000000800 */
[----:B------:R3:W-:Y:S06]  /*21a0*/  MEMBAR.ALL.CTA ;  /* 0x0000000000007992 */ /* 0x0007ec0000008000 */
[----:B---3--:R-:W3:Y:S01]  /*21b0*/  FENCE.VIEW.ASYNC.S ;  /* 0x00000000000073c6 */ /* 0x008ee20000000000 */
[----:B--2---:R-:W-:-:S13]  /*21c0*/  LOP3.LUT P0, RZ, R6, 0x1, RZ, 0xc0, !PT ;  /* 0x0000000106ff7812 */ /* 0x004fda000780c0ff */
[----:B---3--:R-:W-:Y:S01]  /*21d0*/  VOTEU.ANY UP1, P0 ;  /* 0x0000000000ff7886 */ /* 0x008fe20000020100 */
[----:B------:R-:W-:-:S13]  /*21e0*/  PLOP3.LUT P0, PT, PT, PT, UP1, 0x80, 0x8 ;  /* 0x000000000008781c */ /* 0x000fda0003f0f018 */
[----:B-1----:R-:W-:Y:S02]  /*21f0*/  @P0 LOP3.LUT R0, R5, 0xffff, RZ, 0xc0, !PT ;  /* 0x0000ffff05000812 */ /* 0x002fe400078ec0ff */
[----:B------:R-:W-:Y:S02]  /*2200*/  @P0 MOV R2, R4 ;  /* 0x0000000400020202 */ /* 0x000fe40000000f00 */
[----:B------:R-:W-:Y:S01]  /*2210*/  @P0 R2UR UR7, R0 ;  /* 0x00000000000702ca */ /* 0x000fe200000e0000 */
[----:B------:R-:W-:Y:S01]  /*2220*/  VIADD R0, R3, 0xc0 ;  /* 0x000000c003007836 */ /* 0x000fe20000000000 */
[----:B------:R-:W-:Y:S02]  /*2230*/  @P0 SHF.R.U32.HI R4, RZ, 0x10, R5 ;  /* 0x00000010ff040819 */ /* 0x000fe40000011605 */
[----:B------:R-:W-:Y:S02]  /*2240*/  @P0 R2UR UR8, R2 ;  /* 0x00000000020802ca */ /* 0x000fe400000e0000 */
[----:B------:R-:W-:-:S02]  /*2250*/  PRMT R0, RZ, 0x654, R0 ;  /* 0x00000654ff007816 */ /* 0x000fc40000000000 */
[----:B------:R-:W-:Y:S02]  /*2260*/  @P0 R2UR UR4, R4 ;  /* 0x00000000040402ca */ /* 0x000fe400000e0000 */
[----:B------:R1:W-:Y:S03]  /*2270*/  SYNCS.ARRIVE.TRANS64.RED.A1T0 RZ, [R0+URZ], RZ ;  /* 0x000000ff00ff79a7 */ /* 0x0003e600081004ff */
[----:B------:R-:W-:-:S04]  /*2280*/  @UP1 UMOV UR27, UR7 ;  /* 0x00000007001b1c82 */ /* 0x000fc80008000000 */
[----:B------:R-:W-:-:S04]  /*2290*/  @UP1 UMOV UR37, UR8 ;  /* 0x0000000800251c82 */ /* 0x000fc80008000000 */
[----:B------:R-:W-:Y:S01]  /*22a0*/  @UP1 UMOV UR36, UR4 ;  /* 0x0000000400241c82 */ /* 0x000fe20008000000 */
[----:B------:R-:W-:Y:S05]  /*22b0*/  BRA.U !UP0, `(.L_x_41) ;  /* 0x0000000108d47547 */ /* 0x000fea000b800000 */
[----:B------:R-:W2:Y:S01]  /*22c0*/  LDCU.128 UR12, c[0x0][0xb10] ;  /* 0x00016200ff0c77ac */ /* 0x000ea20008000c00 */
[----:B------:R-:W3:Y:S01]  /*22d0*/  LDCU UR26, c[0x0][0xb20] ;  /* 0x00016400ff1a77ac */ /* 0x000ee20008000800 */
[----:B------:R-:W4:Y:S01]  /*22e0*/  LDCU UR20, c[0x0][0xb0c] ;  /* 0x00016180ff1477ac */ /* 0x000f220008000800 */
[----:B------:R-:W1:Y:S01]  /*22f0*/  LDCU.64 UR10, c[0x0][0xb28] ;  /* 0x00016500ff0a77ac */ /* 0x000e620008000a00 */
[----:B------:R-:W-:Y:S02]  /*2300*/  UISETP.NE.AND UP3, UPT, UR42, 0x1, UPT ;  /* 0x000000012a00788c */ /* 0x000fe4000bf65270 */
[----:B--2---:R-:W-:Y:S02]  /*2310*/  UIMAD.WIDE.U32 UR16, UR38, UR15, URZ ;  /* 0x0000000f261072a5 */ /* 0x004fe4000f8e00ff */
[----:B------:R-:W-:Y:S02]  /*2320*/  UIMAD.WIDE.U32 UR8, UR39, UR12, URZ ;  /* 0x0000000c270872a5 */ /* 0x000fe4000f8e00ff */
[----:B------:R-:W-:-:S02]  /*2330*/  UISETP.NE.AND UP0, UPT, UR14, 0x1, UPT ;  /* 0x000000010e00788c */ /* 0x000fc4000bf05270 */
[----:B------:R-:W-:Y:S01]  /*2340*/  UIMAD.WIDE.U32 UR22, UR27, UR15, URZ ;  /* 0x0000000f1b1672a5 */ /* 0x000fe2000f8e00ff */
[----:B------:R-:W-:Y:S02]  /*2350*/  UMOV UR16, UR17 ;  /* 0x0000001100107c82 */ /* 0x000fe40008000000 */
[----:B------:R-:W-:Y:S01]  /*2360*/  UMOV UR8, UR9 ;  /* 0x0000000900087c82 */ /* 0x000fe20008000000 */
[----:B---3--:R-:W-:Y:S02]  /*2370*/  USHF.R.U32.HI UR16, URZ, UR26, UR16 ;  /* 0x0000001aff107299 */ /* 0x008fe40008011610 */
[----:B----4-:R-:W-:Y:S02]  /*2380*/  UISETP.NE.AND UP2, UPT, UR20, 0x1, UPT ;  /* 0x000000011400788c */ /* 0x010fe4000bf45270 */
[----:B------:R-:W-:Y:S02]  /*2390*/  USHF.R.U32.HI UR8, URZ, UR13, UR8 ;  /* 0x0000000dff087299 */ /* 0x000fe40008011608 */
[----:B------:R-:W-:-:S02]  /*23a0*/  USEL UR7, UR38, UR16, !UP0 ;  /* 0x0000001026077287 */ /* 0x000fc4000c000000 */
[----:B------:R-:W-:Y:S02]  /*23b0*/  USEL UR8, UR39, UR8, !UP2 ;  /* 0x0000000827087287 */ /* 0x000fe4000d000000 */
[----:B-1----:R-:W-:Y:S01]  /*23c0*/  UIMAD.WIDE.U32 UR16, UR7, UR10, URZ ;  /* 0x0000000a071072a5 */ /* 0x002fe2000f8e00ff */
[----:B------:R-:W-:Y:S01]  /*23d0*/  UMOV UR4, UR23 ;  /* 0x0000001700047c82 */ /* 0x000fe20008000000 */
[----:B------:R-:W-:Y:S02]  /*23e0*/  UIMAD.WIDE.U32 UR18, UR37, UR12, URZ ;  /* 0x0000000c251272a5 */ /* 0x000fe4000f8e00ff */
[----:B------:R-:W-:-:S03]  /*23f0*/  UIMAD.WIDE.U32 UR22, UR8, UR10, URZ ;  /* 0x0000000a081672a5 */ /* 0x000fc6000f8e00ff */
[----:B------:R-:W-:Y:S01]  /*2400*/  UMOV UR16, UR17 ;  /* 0x0000001100107c82 */ /* 0x000fe20008000000 */
[----:B------:R-:W-:Y:S02]  /*2410*/  USHF.R.U32.HI UR4, URZ, UR26, UR4 ;  /* 0x0000001aff047299 */ /* 0x000fe40008011604 */
[----:B------:R-:W-:Y:S01]  /*2420*/  @UP3 USHF.R.U32.HI UR7, URZ, UR11, UR16 ;  /* 0x0000000bff073299 */ /* 0x000fe20008011610 */
[----:B------:R-:W-:Y:S01]  /*2430*/  UMOV UR18, UR19 ;  /* 0x0000001300127c82 */ /* 0x000fe20008000000 */
[----:B------:R-:W-:Y:S01]  /*2440*/  UMOV UR22, UR23 ;  /* 0x0000001700167c82 */ /* 0x000fe20008000000 */
[----:B------:R-:W-:Y:S02]  /*2450*/  USHF.R.U32.HI UR13, URZ, UR13, UR18 ;  /* 0x0000000dff0d7299 */ /* 0x000fe40008011612 */
[----:B------:R-:W-:Y:S02]  /*2460*/  USEL UR4, UR27, UR4, !UP0 ;  /* 0x000000041b047287 */ /* 0x000fe4000c000000 */
[----:B------:R-:W-:-:S02]  /*2470*/  @UP3 USHF.R.U32.HI UR8, URZ, UR11, UR22 ;  /* 0x0000000bff083299 */ /* 0x000fc40008011616 */
[----:B------:R-:W-:Y:S02]  /*2480*/  UIMAD UR9, UR42, UR7, URZ ;  /* 0x000000072a0972a4 */ /* 0x000fe4000f8e02ff */
[----:B------:R-:W-:Y:S02]  /*2490*/  USEL UR7, UR37, UR13, !UP2 ;  /* 0x0000000d25077287 */ /* 0x000fe4000d000000 */
[----:B------:R-:W-:Y:S02]  /*24a0*/  UIMAD UR12, UR42, UR8, URZ ;  /* 0x000000082a0c72a4 */ /* 0x000fe4000f8e02ff */
[----:B------:R-:W-:Y:S02]  /*24b0*/  UISETP.GE.AND UP0, UPT, UR4, UR9, UPT ;  /* 0x000000090400728c */ /* 0x000fe4000bf06270 */
[----:B------:R-:W-:Y:S02]  /*24c0*/  UIMAD.WIDE.U32 UR16, UR4, UR10, URZ ;  /* 0x0000000a041072a5 */ /* 0x000fe4000f8e00ff */
[----:B------:R-:W-:-:S02]  /*24d0*/  UISETP.GE.OR UP0, UPT, UR7, UR12, UP0 ;  /* 0x0000000c0700728c */ /* 0x000fc40008706670 */
        /* <DEDUP_REMOVED lines=19> */
.L_x_41:
[----:B------:R-:W2:Y:S02]  /*2610*/  LDCU UR4, c[0x0][0xb30] ;  /* 0x00016600ff0477ac */ /* 0x000ea40008000800 */
[----:B--2---:R-:W-:-:S09]  /*2620*/  UISETP.NE.AND UP0, UPT, UR4, 0x1, UPT ;  /* 0x000000010400788c */ /* 0x004fd2000bf05270 */
[----:B------:R-:W-:Y:S05]  /*2630*/  BRA.U UP0, `(.L_x_42) ;  /* 0x0000000100447547 */ /* 0x000fea000b800000 */
[----:B------:R-:W2:Y:S01]  /*2640*/  LDCU.128 UR12, c[0x0][0xb10] ;  /* 0x00016200ff0c77ac */ /* 0x000ea20008000c00 */
[----:B------:R-:W3:Y:S01]  /*2650*/  LDCU UR16, c[0x0][0xb0c] ;  /* 0x00016180ff1077ac */ /* 0x000ee20008000800 */
[----:B------:R-:W4:Y:S01]  /*2660*/  LDCU UR17, c[0x0][0xb20] ;  /* 0x00016400ff1177ac */ /* 0x000f220008000800 */
[----:B--2---:R-:W-:Y:S02]  /*2670*/  UIMAD.WIDE.U32 UR10, UR37, UR12, URZ ;  /* 0x0000000c250a72a5 */ /* 0x004fe4000f8e00ff */
[----:B------:R-:W-:Y:S02]  /*2680*/  UIMAD.WIDE.U32 UR8, UR27, UR15, URZ ;  /* 0x0000000f1b0872a5 */ /* 0x000fe4000f8e00ff */
[----:B---3--:R-:W-:Y:S02]  /*2690*/  UISETP.NE.AND UP2, UPT, UR16, 0x1, UPT ;  /* 0x000000011000788c */ /* 0x008fe4000bf45270 */
[----:B------:R-:W-:Y:S01]  /*26a0*/  UISETP.NE.AND UP0, UPT, UR14, 0x1, UPT ;  /* 0x000000010e00788c */ /* 0x000fe2000bf05270 */
[----:B------:R-:W-:-:S02]  /*26b0*/  UMOV UR7, UR11 ;  /* 0x0000000b00077c82 */ /* 0x000fc40008000000 */
[----:B------:R-:W-:Y:S01]  /*26c0*/  UMOV UR4, UR9 ;  /* 0x0000000900047c82 */ /* 0x000fe20008000000 */
[----:B------:R-:W-:Y:S02]  /*26d0*/  USHF.R.U32.HI UR7, URZ, UR13, UR7 ;  /* 0x0000000dff077299 */ /* 0x000fe40008011607 */
[----:B----4-:R-:W-:Y:S02]  /*26e0*/  USHF.R.U32.HI UR4, URZ, UR17, UR4 ;  /* 0x00000011ff047299 */ /* 0x010fe40008011604 */
[----:B------:R-:W-:Y:S02]  /*26f0*/  USEL UR7, UR37, UR7, !UP2 ;  /* 0x0000000725077287 */ /* 0x000fe4000d000000 */
[----:B------:R-:W-:-:S04]  /*2700*/  USEL UR4, UR27, UR4, !UP0 ;  /* 0x000000041b047287 */ /* 0x000fc8000c000000 */
[----:B------:R-:W-:Y:S02]  /*2710*/  UIADD3 UR8, UPT, UPT, UR7, -UR4, URZ ;  /* 0x8000000407087290 */ /* 0x000fe4000fffe0ff */
[----:B------:R-:W-:Y:S02]  /*2720*/  UIADD3 UR4, UPT, UPT, -UR7, UR4, URZ ;  /* 0x0000000407047290 */ /* 0x000fe4000fffe1ff */
[----:B------:R-:W-:Y:S02]  /*2730*/  UIMAD UR27, UR8, UR14, UR27 ;  /* 0x0000000e081b72a4 */ /* 0x000fe4000f8e021b */
[----:B------:R-:W-:-:S12]  /*2740*/  UIMAD UR37, UR4, UR16, UR37 ;  /* 0x00000010042572a4 */ /* 0x000fd8000f8e0225 */
.L_x_42:
[----:B------:R-:W-:Y:S01]  /*2750*/  VIADD R11, R11, 0x1 ;  /* 0x000000010b0b7836 */ /* 0x000fe20000000000 */
[----:B------:R-:W-:Y:S01]  /*2760*/  R2UR UR4, R76 ;  /* 0x000000004c0472ca */ /* 0x000fe200000e0000 */
[----:B------:R-:W-:Y:S01]  /*2770*/  UIADD3 UR20, UPT, UPT, UR27, UR63, URZ ;  /* 0x0000003f1b147290 */ /* 0x000fe2000fffe0ff */
[----:B------:R-:W-:Y:S02]  /*2780*/  PLOP3.LUT P1, PT, PT, PT, PT, 0x80, 0x8 ;  /* 0x000000000008781c */ /* 0x000fe40003f2f070 */
[----:B------:R-:W-:-:S04]  /*2790*/  ISETP.NE.AND P0, PT, R11, 0x2, PT ;  /* 0x000000020b00780c */ /* 0x000fc80003f05270 */
[----:B-1----:R-:W-:Y:S02]  /*27a0*/  SEL R0, RZ, 0x1, P0 ;  /* 0x00000001ff007807 */ /* 0x002fe40000000000 */
[----:B------:R-:W-:Y:S02]  /*27b0*/  SEL R11, R11, RZ, P0 ;  /* 0x000000ff0b0b7207 */ /* 0x000fe40000000000 */
[----:B------:R-:W-:Y:S01]  /*27c0*/  LOP3.LUT R10, R10, R0, RZ, 0x3c, !PT ;  /* 0x000000000a0a7212 */ /* 0x000fe200078e3cff */
[----:B------:R-:W-:Y:S01]  /*27d0*/  UIADD3 UR16, UPT, UPT, UR37, UR4, URZ ;  /* 0x0000000425107290 */ /* 0x000fe2000fffe0ff */
[----:B------:R-:W-:Y:S11]  /*27e0*/  BRA.U UP1, `(.L_x_43) ;  /* 0xfffffff101407547 */ /* 0x000ff6000b83ffff */
[----:B------:R-:W-:Y:S01]  /*27f0*/  UIADD3 UR7, UPT, UPT, UR6, 0x40, URZ ;  /* 0x0000004006077890 */ /* 0x000fe2000fffe0ff */
[----:B------:R-:W-:-:S03]  /*2800*/  SHF.L.U32 R2, R12, 0x1f, RZ ;  /* 0x0000001f0c027819 */ /* 0x000fc600000006ff */
[----:B------:R-:W-:-:S09]  /*2810*/  ULEA UR4, UR5, UR7, 0x3 ;  /* 0x0000000705047291 */ /* 0x000fd2000f8e18ff */
[----:B------:R-:W1:Y:S02]  /*2820*/  SYNCS.PHASECHK.TRANS64.TRYWAIT P0, [UR4], R2 ;  /* 0x00000002ff0075a7 */ /* 0x000e640008001104 */
[----:B-1----:R-:W-:Y:S05]  /*2830*/  @!P0 BRA `(.L_x_44) ;  /* 0x0000005400488947 */ /* 0x002fea0003800000 */
.L_x_122:
[----:B------:R-:W-:-:S04]  /*2840*/  UIADD3 UR4, UPT, UPT, UR5, 0x1, URZ ;  /* 0x0000000105047890 */ /* 0x000fc8000fffe0ff */
[----:B------:R-:W-:-:S04]  /*2850*/  UISETP.NE.AND UP0, UPT, UR4, 0x8, UPT ;  /* 0x000000080400788c */ /* 0x000fc8000bf05270 */
[----:B------:R-:W-:Y:S02]  /*2860*/  USEL UR6, URZ, 0x1, UP0 ;  /* 0x00000001ff067887 */ /* 0x000fe40008000000 */
[----:B------:R-:W-:-:S04]  /*2870*/  USEL UR4, UR4, URZ, UP0 ;  /* 0x000000ff04047287 */ /* 0x000fc80008000000 */
[----:B------:R-:W-:Y:S01]  /*2880*/  ULEA UR5, UR4, UR7, 0x3 ;  /* 0x0000000704057291 */ /* 0x000fe2000f8e18ff */
[----:B-1----:R-:W-:-:S04]  /*2890*/  LOP3.LUT R2, R12, UR6, RZ, 0x3c, !PT ;  /* 0x000000060c027c12 */ /* 0x002fc8000f8e3cff */
[----:B------:R-:W-:-:S04]  /*28a0*/  SHF.L.U32 R3, R2, 0x1f, RZ ;  /* 0x0000001f02037819 */ /* 0x000fc800000006ff */
[----:B------:R-:W1:Y:S02]  /*28b0*/  SYNCS.PHASECHK.TRANS64.TRYWAIT P0, [UR5], R3 ;  /* 0x00000003ff0075a7 */ /* 0x000e640008001105 */
[----:B-1----:R-:W-:Y:S05]  /*28c0*/  @!P0 BRA `(.L_x_45) ;  /* 0x00000054003c8947 */ /* 0x002fea0003800000 */
.L_x_124:
[----:B------:R-:W-:-:S04]  /*28d0*/  UIADD3 UR4, UPT, UPT, UR4, 0x1, URZ ;  /* 0x0000000104047890 */ /* 0x000fc8000fffe0ff */
[----:B------:R-:W-:-:S04]  /*28e0*/  UISETP.NE.AND UP0, UPT, UR4, 0x8, UPT ;  /* 0x000000080400788c */ /* 0x000fc8000bf05270 */
[----:B------:R-:W-:Y:S02]  /*28f0*/  USEL UR6, URZ, 0x1, UP0 ;  /* 0x00000001ff067887 */ /* 0x000fe40008000000 */
[----:B------:R-:W-:-:S04]  /*2900*/  USEL UR4, UR4, URZ, UP0 ;  /* 0x000000ff04047287 */ /* 0x000fc80008000000 */
[----:B------:R-:W-:Y:S01]  /*2910*/  ULEA UR5, UR4, UR7, 0x3 ;  /* 0x0000000704057291 */ /* 0x000fe2000f8e18ff */
[----:B------:R-:W-:-:S04]  /*2920*/  LOP3.LUT R2, R2, UR6, RZ, 0x3c, !PT ;  /* 0x0000000602027c12 */ /* 0x000fc8000f8e3cff */
[----:B-1----:R-:W-:-:S04]  /*2930*/  SHF.L.U32 R3, R2, 0x1f, RZ ;  /* 0x0000001f02037819 */ /* 0x002fc800000006ff */
[----:B------:R-:W1:Y:S02]  /*2940*/  SYNCS.PHASECHK.TRANS64.TRYWAIT P0, [UR5], R3 ;  /* 0x00000003ff0075a7 */ /* 0x000e640008001105 */
[----:B-1----:R-:W-:Y:S05]  /*2950*/  @!P0 BRA `(.L_x_46) ;  /* 0x0000005400308947 */ /* 0x002fea0003800000 */
.L_x_126:
        /* <DEDUP_REMOVED lines=9> */
.L_x_128:
        /* <DEDUP_REMOVED lines=9> */
.L_x_130:
        /* <DEDUP_REMOVED lines=9> */
.L_x_132:
        /* <DEDUP_REMOVED lines=9> */
.L_x_134:
[----:B------:R-:W-:-:S04]  /*2ba0*/  UIADD3 UR4, UPT, UPT, UR4, 0x1, URZ ;  /* 0x0000000104047890 */ /* 0x000fc8000fffe0ff */
[----:B------:R-:W-:-:S04]  /*2bb0*/  UISETP.NE.AND UP0, UPT, UR4, 0x8, UPT ;  /* 0x000000080400788c */ /* 0x000fc8000bf05270 */
[----:B------:R-:W-:Y:S02]  /*2bc0*/  USEL UR5, URZ, 0x1, UP0 ;  /* 0x00000001ff057887 */ /* 0x000fe40008000000 */
[----:B------:R-:W-:-:S04]  /*2bd0*/  USEL UR4, UR4, URZ, UP0 ;  /* 0x000000ff04047287 */ /* 0x000fc80008000000 */
[----:B------:R-:W-:Y:S01]  /*2be0*/  ULEA UR4, UR4, UR7, 0x3 ;  /* 0x0000000704047291 */ /* 0x000fe2000f8e18ff */
[----:B------:R-:W-:-:S04]  /*2bf0*/  LOP3.LUT R2, R2, UR5, RZ, 0x3c, !PT ;  /* 0x0000000502027c12 */ /* 0x000fc8000f8e3cff */
[----:B------:R-:W-:Y:S01]  /*2c00*/  SHF.L.U32 R2, R2, 0x1f, RZ ;  /* 0x0000001f02027819 */ /* 0x000fe200000006ff */
[----:B-1----:R-:W-:-:S07]  /*2c10*/  IMAD.U32 R0, RZ, RZ, UR4 ;  /* 0x00000004ff007e24 */ /* 0x002fce000f8e00ff */
.L_x_51:
[----:B-1----:R1:W2:Y:S02]  /*2c20*/  SYNCS.PHASECHK.TRANS64.TRYWAIT P0, [R0+URZ], R2 ;  /* 0x00000002000075a7 */ /* 0x0022a400080011ff */
[----:B--2---:R-:W-:Y:S05]  /*2c30*/  @!P0 NANOSLEEP.SYNCS 0x989680 ;  /* 0x009896800000895d */ /* 0x004fea0003900000 */
[----:B------:R-:W2:Y:S02]  /*2c40*/  @!P0 SYNCS.PHASECHK.TRANS64 P0, [R0+URZ], R2 ;  /* 0x00000002000085a7 */ /* 0x000ea400080010ff */
[----:B--2---:R-:W-:Y:S05]  /*2c50*/  @P0 EXIT ;  /* 0x000000000000094d */ /* 0x004fea0003800000 */
[----:B------:R-:W-:Y:S05]  /*2c60*/  BRA `(.L_x_51) ;  /* 0xfffffffc00ec7947 */ /* 0x000fea000383ffff */
.L_x_23:
[----:B------:R-:W-:-:S04]  /*2c70*/  UISETP.NE.AND UP0, UPT, UR45, URZ, UPT ;  /* 0x000000ff2d00728c */ /* 0x000fc8000bf05270 */
[----:B------:R-:W-:-:S09]  /*2c80*/  UISETP.NE.OR UP0, UPT, UR17, 0x1, UP0 ;  /* 0x000000011100788c */ /* 0x000fd20008705670 */
[----:B------:R-:W-:Y:S05]  /*2c90*/  BRA.U UP0, `(.L_x_52) ;  /* 0x0000000500487547 */ /* 0x000fea000b800000 */
[----:B------:R-:W-:Y:S01]  /*2ca0*/  ISETP.GE.U32.AND P2, PT, R0, 0x4, PT ;  /* 0x000000040000780c */ /* 0x000fe20003f46070 */
[----:B------:R-:W-:Y:S01]  /*2cb0*/  IMAD.MOV.U32 R12, RZ, RZ, 0x1 ;  /* 0x00000001ff0c7424 */ /* 0x000fe200078e00ff */
[----:B------:R-:W-:Y:S02]  /*2cc0*/  CS2R R10, SRZ ;  /* 0x00000000000a7805 */ /* 0x000fe4000001ff00 */
[----:B------:R-:W-:Y:S01]  /*2cd0*/  CS2R R8, SRZ ;  /* 0x0000000000087805 */ /* 0x000fe2000001ff00 */
[----:B------:R-:W-:Y:S01]  /*2ce0*/  UMOV UR6, 0x400 ;  /* 0x0000040000067882 */ /* 0x000fe20000000000 */
[----:B------:R-:W-:Y:S01]  /*2cf0*/  UMOV UR5, URZ ;  /* 0x000000ff00057c82 */ /* 0x000fe20008000000 */
[----:B------:R-:W-:-:S12]  /*2d00*/  ULEA UR6, UR45, UR6, 0x18 ;  /* 0x000000062d067291 */ /* 0x000fd8000f8ec0ff */
.L_x_56:
[----:B------:R-:W-:Y:S02]  /*2d10*/  LEA R2, R8, UR6, 0x3 ;  /* 0x0000000608027c11 */ /* 0x000fe4000f8e18ff */
[----:B------:R-:W-:-:S03]  /*2d20*/  SHF.L.U32 R4, R9, 0x1f, RZ ;  /* 0x0000001f09047819 */ /* 0x000fc600000006ff */
[----:B------:R-:W-:Y:S01]  /*2d30*/  VIADD R5, R2, 0x120 ;  /* 0x0000012002057836 */ /* 0x000fe20000000000 */
[----:B------:R-:W1:Y:S02]  /*2d40*/  SYNCS.PHASECHK.TRANS64.TRYWAIT P0, [R2+URZ+0x110], R4 ;  /* 0x00011004020075a7 */ /* 0x000e6400080011ff */
[----:B-1----:R-:W-:Y:S05]  /*2d50*/  @!P0 BRA `(.L_x_53) ;  /* 0x0000005000a88947 */ /* 0x002fea0003800000 */
.L_x_135:
[----:B------:R-:W-:Y:S01]  /*2d60*/  ULEA UR4, UR5, UR6, 0x3 ;  /* 0x0000000605047291 */ /* 0x000fe2000f8e18ff */
[----:B-1----:R-:W-:Y:S01]  /*2d70*/  PRMT R2, RZ, 0x654, R5 ;  /* 0x00000654ff027816 */ /* 0x002fe20000000005 */
[----:B------:R-:W-:Y:S01]  /*2d80*/  @!P2 IMAD.MOV.U32 R4, RZ, RZ, 0x10 ;  /* 0x00000010ff04a424 */ /* 0x000fe200078e00ff */
[----:B------:R-:W-:Y:S01]  /*2d90*/  SHF.L.U32 R5, R12, 0x1f, RZ ;  /* 0x0000001f0c057819 */ /* 0x000fe200000006ff */
[----:B------:R-:W-:Y:S01]  /*2da0*/  UIADD3 UR7, UPT, UPT, UR4, 0xb0, URZ ;  /* 0x000000b004077890 */ /* 0x000fe2000fffe0ff */
[----:B------:R1:W-:Y:S05]  /*2db0*/  SYNCS.ARRIVE.TRANS64.RED.A1T0 RZ, [R2+URZ], RZ ;  /* 0x000000ff02ff79a7 */ /* 0x0003ea00081004ff */
[----:B------:R-:W-:Y:S01]  /*2dc0*/  IMAD.U32 R6, RZ, RZ, UR7 ;  /* 0x00000007ff067e24 */ /* 0x000fe2000f8e00ff */
[----:B------:R-:W2:Y:S04]  /*2dd0*/  SYNCS.PHASECHK.TRANS64.TRYWAIT P0, [UR4+0xc0], R5 ;  /* 0x0000c005ff0075a7 */ /* 0x000ea80008001104 */
[----:B------:R-:W-:Y:S01]  /*2de0*/  PRMT R6, R0, 0x654, R6 ;  /* 0x0000065400067816 */ /* 0x000fe20000000006 */
[----:B-12---:R-:W-:Y:S06]  /*2df0*/  @!P0 BRA `(.L_x_54) ;  /* 0x0000005000948947 */ /* 0x006fec0003800000 */
.L_x_137:
[----:B------:R-:W-:Y:S01]  /*2e00*/  ULEA UR8, UR5, UR6, 0x4 ;  /* 0x0000000605087291 */ /* 0x000fe2000f8e20ff */
[----:B------:R-:W-:Y:S01]  /*2e10*/  SEL R3, R6, R3, !P2 ;  /* 0x0000000306037207 */ /* 0x000fe20005000000 */
[----:B------:R-:W-:Y:S01]  /*2e20*/  UIADD3 UR9, UPT, UPT, UR4, 0xb0, URZ ;  /* 0x000000b004097890 */ /* 0x000fe2000fffe0ff */
[----:B-1----:R-:W-:Y:S01]  /*2e30*/  LEA R2, R11, UR6, 0x3 ;  /* 0x000000060b027c11 */ /* 0x002fe2000f8e18ff */
[----:B------:R-:W-:Y:S01]  /*2e40*/  UIADD3 UR8, UPT, UPT, UR8, 0x140, URZ ;  /* 0x0000014008087890 */ /* 0x000fe2000fffe0ff */
[----:B------:R1:W-:Y:S01]  /*2e50*/  @!P2 SYNCS.ARRIVE.TRANS64.RED RZ, [R3+URZ], R4 ;  /* 0x0000000403ffa9a7 */ /* 0x0003e200080004ff */
[----:B------:R-:W-:Y:S01]  /*2e60*/  UIADD3 UR4, UPT, UPT, UR5, 0x1, URZ ;  /* 0x0000000105047890 */ /* 0x000fe2000fffe0ff */
[----:B------:R-:W-:-:S03]  /*2e70*/  VIADD R8, R8, 0x1 ;  /* 0x0000000108087836 */ /* 0x000fc60000000000 */
[----:B------:R-:W-:Y:S02]  /*2e80*/  UISETP.NE.AND UP0, UPT, UR4, 0x2, UPT ;  /* 0x000000020400788c */ /* 0x000fe4000bf05270 */
[----:B------:R-:W-:Y:S01]  /*2e90*/  ISETP.NE.AND P0, PT, R8, 0x2, PT ;  /* 0x000000020800780c */ /* 0x000fe20003f05270 */
[----:B------:R-:W-:Y:S06]  /*2ea0*/  UGETNEXTWORKID.BROADCAST [UR8], [UR9] ;  /* 0x00000000080073ca */ /* 0x000fec0008000100 */
[----:B------:R-:W-:Y:S02]  /*2eb0*/  USEL UR7, URZ, 0x1, UP0 ;  /* 0x00000001ff077887 */ /* 0x000fe40008000000 */
[----:B------:R-:W-:-:S04]  /*2ec0*/  USEL UR5, UR4, URZ, UP0 ;  /* 0x000000ff04057287 */ /* 0x000fc80008000000 */
[----:B------:R-:W-:Y:S02]  /*2ed0*/  LOP3.LUT R12, R12, UR7, RZ, 0x3c, !PT ;  /* 0x000000070c0c7c12 */ /* 0x000fe4000f8e3cff */
[----:B-1----:R-:W-:-:S04]  /*2ee0*/  SHF.L.U32 R4, R10, 0x1f, RZ ;  /* 0x0000001f0a047819 */ /* 0x002fc800000006ff */
[----:B------:R-:W1:Y:S02]  /*2ef0*/  SYNCS.PHASECHK.TRANS64.TRYWAIT P1, [R2+URZ+0xb0], R4 ;  /* 0x0000b004020075a7 */ /* 0x000e6400080211ff */
[----:B-1----:R-:W-:Y:S05]  /*2f00*/  @!P1 BRA `(.L_x_55) ;  /* 0x0000005000689947 */ /* 0x002fea0003800000 */
.L_x_138:
[C---:B-1----:R-:W-:Y:S01]  /*2f10*/  LEA R4, R11.reuse, UR6, 0x4 ;  /* 0x000000060b047c11 */ /* 0x042fe2000f8e20ff */
[----:B------:R-:W-:Y:S01]  /*2f20*/  VIADD R2, R2, 0xc0 ;  /* 0x000000c002027836 */ /* 0x000fe20000000000 */
[----:B------:R-:W-:Y:S01]  /*2f30*/  SEL R8, R8, RZ, P0 ;  /* 0x000000ff08087207 */ /* 0x000fe20000000000 */
[----:B------:R-:W-:-:S03]  /*2f40*/  VIADD R11, R11, 0x1 ;  /* 0x000000010b0b7836 */ /* 0x000fc60000000000 */
[----:B------:R-:W1:Y:S01]  /*2f50*/  LDS.128 R4, [R4+0x140] ;  /* 0x0001400004047984 */ /* 0x000e620000000c00 */
[----:B------:R-:W-:Y:S02]  /*2f60*/  PRMT R2, RZ, 0x654, R2 ;  /* 0x00000654ff027816 */ /* 0x000fe40000000002 */
[C---:B------:R-:W-:Y:S01]  /*2f70*/  ISETP.NE.AND P1, PT, R11.reuse, 0x2, PT ;  /* 0x000000020b00780c */ /* 0x040fe20003f25270 */
[----:B------:R-:W-:Y:S01]  /*2f80*/  @!PT LDS RZ, [RZ] ;  /* 0x00000000fffff984 */ /* 0x000fe20000000800 */
[----:B------:R-:W-:Y:S01]  /*2f90*/  @!PT LDS RZ, [RZ] ;  /* 0x00000000fffff984 */ /* 0x000fe20000000800 */
[----:B------:R-:W-:Y:S01]  /*2fa0*/  @!PT LDS RZ, [RZ] ;  /* 0x00000000fffff984 */ /* 0x000fe20000000800 */
[----:B------:R-:W-:Y:S01]  /*2fb0*/  @!PT LDS RZ, [RZ] ;  /* 0x00000000fffff984 */ /* 0x000fe20000000800 */
[----:B------:R2:W-:Y:S06]  /*2fc0*/  MEMBAR.ALL.CTA ;  /* 0x0000000000007992 */ /* 0x0005ec0000008000 */
[----:B--2---:R-:W2:Y:S01]  /*2fd0*/  FENCE.VIEW.ASYNC.S ;  /* 0x00000000000073c6 */ /* 0x004ea20000000000 */
[----:B------:R-:W-:Y:S01]  /*2fe0*/  SEL R11, R11, RZ, P1 ;  /* 0x000000ff0b0b7207 */ /* 0x000fe20000800000 */
[----:B--2---:R2:W-:Y:S01]  /*2ff0*/  SYNCS.ARRIVE.TRANS64.RED.A1T0 RZ, [R2+URZ], RZ ;  /* 0x000000ff02ff79a7 */ /* 0x0045e200081004ff */
[----:B-1----:R-:W-:-:S02]  /*3000*/  LOP3.LUT P3, RZ, R6, 0x1, RZ, 0xc0, !PT ;  /* 0x0000000106ff7812 */ /* 0x002fc4000786c0ff */
[----:B------:R-:W-:-:S04]  /*3010*/  SEL R4, RZ, 0x1, P1 ;  /* 0x00000001ff047807 */ /* 0x000fc80000800000 */
[----:B------:R-:W-:Y:S02]  /*3020*/  LOP3.LUT R10, R10, R4, RZ, 0x3c, !PT ;  /* 0x000000040a0a7212 */ /* 0x000fe400078e3cff */
[----:B--2---:R-:W-:-:S04]  /*3030*/  SEL R2, RZ, 0x1, P0 ;  /* 0x00000001ff027807 */ /* 0x004fc80000000000 */
[----:B------:R-:W-:Y:S01]  /*3040*/  LOP3.LUT R9, R9, R2, RZ, 0x3c, !PT ;  /* 0x0000000209097212 */ /* 0x000fe200078e3cff */
[----:B------:R-:W-:Y:S06]  /*3050*/  @P3 BRA `(.L_x_56) ;  /* 0xfffffffc002c3947 */ /* 0x000fec000383ffff */
[----:B------:R-:W-:Y:S01]  /*3060*/  ULEA UR4, UR5, UR6, 0x3 ;  /* 0x0000000605047291 */ /* 0x000fe2000f8e18ff */
[----:B------:R-:W-:-:S08]  /*3070*/  SHF.L.U32 R2, R12, 0x1f, RZ ;  /* 0x0000001f0c027819 */ /* 0x000fd000000006ff */
[----:B------:R-:W1:Y:S02]  /*3080*/  SYNCS.PHASECHK.TRANS64 P0, [UR4+0xc0], R2 ;  /* 0x0000c002ff0075a7 */ /* 0x000e640008001004 */
[----:B-1----:R-:W-:Y:S05]  /*3090*/  @P0 BRA `(.L_x_57) ;  /* 0x0000000000080947 */ /* 0x002fea0003800000 */
[----:B------:R-:W1:Y:S02]  /*30a0*/  SYNCS.PHASECHK.TRANS64.TRYWAIT P0, [UR4+0xc0], R2 ;  /* 0x0000c002ff0075a7 */ /* 0x000e640008001104 */
[----:B-1----:R-:W-:Y:S05]  /*30b0*/  @!P0 BRA `(.L_x_58) ;  /* 0x0000005000108947 */ /* 0x002fea0003800000 */
.L_x_57:
[----:B------:R-:W-:-:S04]  /*30c0*/  UIADD3 UR7, UPT, UPT, UR5, 0x1, URZ ;  /* 0x0000000105077890 */ /* 0x000fc8000fffe0ff */
[----:B------:R-:W-:-:S04]  /*30d0*/  UISETP.NE.AND UP0, UPT, UR7, 0x2, UPT ;  /* 0x000000020700788c */ /* 0x000fc8000bf05270 */
[----:B------:R-:W-:Y:S02]  /*30e0*/  USEL UR8, URZ, 0x1, UP0 ;  /* 0x00000001ff087887 */ /* 0x000fe40008000000 */
[----:B------:R-:W-:-:S04]  /*30f0*/  USEL UR7, UR7, URZ, UP0 ;  /* 0x000000ff07077287 */ /* 0x000fc80008000000 */
[----:B------:R-:W-:Y:S01]  /*3100*/  ULEA UR7, UR7, UR6, 0x3 ;  /* 0x0000000607077291 */ /* 0x000fe2000f8e18ff */
[----:B-1----:R-:W-:-:S04]  /*3110*/  LOP3.LUT R2, R12, UR8, RZ, 0x3c, !PT ;  /* 0x000000080c027c12 */ /* 0x002fc8000f8e3cff */
[----:B------:R-:W-:-:S04]  /*3120*/  SHF.L.U32 R0, R2, 0x1f, RZ ;  /* 0x0000001f02007819 */ /* 0x000fc800000006ff */
[----:B------:R-:W1:Y:S02]  /*3130*/  SYNCS.PHASECHK.TRANS64 P0, [UR7+0xc0], R0 ;  /* 0x0000c000ff0075a7 */ /* 0x000e640008001007 */
[----:B-1----:R-:W-:Y:S05]  /*3140*/  @P0 EXIT ;  /* 0x000000000000094d */ /* 0x002fea0003800000 */
[----:B------:R-:W-:Y:S02]  /*3150*/  SHF.L.U32 R2, R2, 0x1f, RZ ;  /* 0x0000001f02027819 */ /* 0x000fe400000006ff */
[----:B------:R-:W-:-:S07]  /*3160*/  MOV R0, UR7 ;  /* 0x0000000700007c02 */ /* 0x000fce0008000f00 */
.L_x_59:
[----:B-1----:R1:W2:Y:S02]  /*3170*/  SYNCS.PHASECHK.TRANS64.TRYWAIT P0, [R0+URZ+0xc0], R2 ;  /* 0x0000c002000075a7 */ /* 0x0022a400080011ff */
[----:B--2---:R-:W-:Y:S05]  /*3180*/  @!P0 NANOSLEEP.SYNCS 0x989680 ;  /* 0x009896800000895d */ /* 0x004fea0003900000 */
[----:B------:R-:W2:Y:S02]  /*3190*/  @!P0 SYNCS.PHASECHK.TRANS64 P0, [R0+URZ+0xc0], R2 ;  /* 0x0000c002000085a7 */ /* 0x000ea400080010ff */
[----:B--2---:R-:W-:Y:S05]  /*31a0*/  @P0 EXIT ;  /* 0x000000000000094d */ /* 0x004fea0003800000 */
[----:B------:R-:W-:Y:S05]  /*31b0*/  BRA `(.L_x_59) ;  /* 0xfffffffc00ec7947 */ /* 0x000fea000383ffff */
.L_x_52:
[----:B------:R-:W-:Y:S05]  /*31c0*/  BRA.U UP4, `(.L_x_60) ;  /* 0x0000000d04d47547 */ /* 0x000fea000b800000 */
[----:B------:R-:W-:Y:S01]  /*31d0*/  UMOV UR4, 0x40 ;  /* 0x0000004000047882 */ /* 0x000fe20000000000 */
[----:B------:R-:W-:Y:S01]  /*31e0*/  NOP ;  /* 0x0000000000007918 */ /* 0x000fe20000000000 */
[----:B------:R-:W-:Y:S01]  /*31f0*/  ULEA UR5, UR45, UR4, 0x18 ;  /* 0x000000042d057291 */ /* 0x000fe2000f8ec0ff */
[----:B------:R-:W-:Y:S02]  /*3200*/  UMOV UR6, 0x400 ;  /* 0x0000040000067882 */ /* 0x000fe40000000000 */
[----:B------:R-:W-:-:S06]  /*3210*/  ULEA UR6, UR45, UR6, 0x18 ;  /* 0x000000062d067291 */ /* 0x000fcc000f8ec0ff */
[----:B------:R-:W1:Y:S02]  /*3220*/  LDS.U8 R0, [UR5+0x1c] ;  /* 0x00001c05ff007984 */ /* 0x000e640008000000 */
[----:B-1----:R-:W-:-:S13]  /*3230*/  ISETP.NE.AND P0, PT, R0, RZ, PT ;  /* 0x000000ff0000720c */ /* 0x002fda0003f05270 */
[----:B------:R-:W-:Y:S05]  /*3240*/  @P0 BRA `(.L_x_61) ;  /* 0x0000000000580947 */ /* 0x000fea0003800000 */
[----:B------:R-:W-:-:S13]  /*3250*/  ELECT P0, URZ, PT ;  /* 0x0000000000ff782f */ /* 0x000fda0003800000 */
[----:B------:R-:W-:Y:S05]  /*3260*/  @!P0 BRA `(.L_x_62) ;  /* 0x0000000000608947 */ /* 0x000fea0003800000 */
[----:B------:R-:W-:Y:S01]  /*3270*/  UMOV UR4, 0x10 ;  /* 0x0000001000047882 */ /* 0x000fe20000000000 */
[----:B------:R-:W-:Y:S01]  /*3280*/  HFMA2 R0, -RZ, RZ, 0, 5.9604644775390625e-08 ;  /* 0x00000001ff007431 */ /* 0x000fe200000001ff */
[----:B------:R-:W-:-:S03]  /*3290*/  MOV R3, 0xffff ;  /* 0x0000ffff00037802 */ /* 0x000fc60000000f00 */
[----:B------:R-:W-:Y:S04]  /*32a0*/  DEPBAR.LE SB1, 0x36 ;  /* 0x00009d800000791a */ /* 0x000fe80000000000 */
[----:B------:R-:W1:Y:S02]  /*32b0*/  UTCATOMSWS.FIND_AND_SET.ALIGN UP0, UR4, UR4 ;  /* 0x00000004000475e3 */ /* 0x000e640008000800 */
[----:B-1----:R-:W-:Y:S01]  /*32c0*/  MOV R4, UR4 ;  /* 0x0000000400047c02 */ /* 0x002fe20008000f00 */
[----:B------:R-:W-:Y:S06]  /*32d0*/  BRA.U UP0, `(.L_x_63) ;  /* 0x0000000100187547 */ /* 0x000fec000b800000 */
.L_x_64:
[----:B------:R-:W-:Y:S05]  /*32e0*/  NANOSLEEP 0x64 ;  /* 0x000000640000795d */ /* 0x000fea0003800000 */
[----:B------:R-:W-:-:S05]  /*32f0*/  UMOV UR4, 0x10 ;  /* 0x0000001000047882 */ /* 0x000fca0000000000 */
[----:B------:R-:W-:Y:S04]  /*3300*/  DEPBAR.LE SB1, 0x36 ;  /* 0x00009d800000791a */ /* 0x000fe80000000000 */
[----:B------:R-:W1:Y:S02]  /*3310*/  UTCATOMSWS.FIND_AND_SET.ALIGN UP0, UR4, UR4 ;  /* 0x00000004000475e3 */ /* 0x000e640008000800 */
[----:B-1----:R-:W-:Y:S01]  /*3320*/  MOV R4, UR4 ;  /* 0x0000000400047c02 */ /* 0x002fe20008000f00 */
[----:B------:R-:W-:Y:S05]  /*3330*/  BRA.U !UP0, `(.L_x_64) ;  /* 0xfffffffd08e87547 */ /* 0x000fea000b83ffff */
.L_x_63:
[-C--:B------:R-:W-:Y:S02]  /*3340*/  SHF.L.U32 R3, R3, R4.reuse, RZ ;  /* 0x0000000403037219 */ /* 0x080fe400000006ff */
[----:B------:R-:W-:Y:S01]  /*3350*/  SHF.L.U32 R0, R0, R4, RZ ;  /* 0x0000000400007219 */ /* 0x000fe200000006ff */
[----:B------:R-:W-:Y:S02]  /*3360*/  IMAD.SHL.U32 R4, R4, 0x20, RZ ;  /* 0x0000002004047824 */ /* 0x000fe400078e00ff */
[----:B------:R1:W-:Y:S04]  /*3370*/  ATOMS.OR RZ, [UR5+0x14], R3 ;  /* 0x00001403ffff798c */ /* 0x0003e8000b000005 */
[----:B------:R1:W-:Y:S04]  /*3380*/  ATOMS.OR RZ, [UR5+0x18], R0 ;  /* 0x00001800ffff798c */ /* 0x0003e8000b000005 */
[----:B------:R1:W-:Y:S01]  /*3390*/  STS [UR6+0x160], R4 ;  /* 0x00016004ff007988 */ /* 0x0003e20008000806 */
[----:B------:R-:W-:Y:S05]  /*33a0*/  BRA `(.L_x_62) ;  /* 0x0000000000107947 */ /* 0x000fea0003800000 */
.L_x_61:
[----:B------:R-:W-:Y:S02]  /*33b0*/  MOV R0, 0xffffffff ;  /* 0xffffffff00007802 */ /* 0x000fe40000000f00 */
[----:B------:R-:W-:-:S03]  /*33c0*/  MOV R4, 0x33f0 ;  /* 0x000033f000047802 */ /* 0x000fc60000000f00 */
[----:B------:R1:W-:Y:S04]  /*33d0*/  STS [UR6+0x160], R0 ;  /* 0x00016000ff007988 */ /* 0x0003e80008000806 */
[----:B-1---5:R-:W-:Y:S05]  /*33e0*/  CALL.REL.NOINC `($__internal_1_$__cuda_sm10x_tcgen05_guardrail_trap_phase_invalid_during_alloc) ;  /* 0x0000005000d07944 */ /* 0x022fea0003c00000 */
.L_x_62:
[----:B------:R-:W-:Y:S05]  /*33f0*/  WARPSYNC.ALL ;  /* 0x0000000000007948 */ /* 0x000fea0003800000 */
[----:B------:R-:W2:Y:S01]  /*3400*/  S2UR UR4, SR_CgaCtaId ;  /* 0x00000000000479c3 */ /* 0x000ea20000008800 */
[----:B------:R-:W-:Y:S01]  /*3410*/  UMOV UR26, 0x400 ;  /* 0x00000400001a7882 */ /* 0x000fe20000000000 */
[----:B------:R-:W-:-:S06]  /*3420*/  NOP ;  /* 0x0000000000007918 */ /* 0x000fcc0000000000 */
[----:B------:R-:W-:Y:S06]  /*3430*/  BAR.ARV 0x6, 0xa0 ;  /* 0x0182800000007b1d */ /* 0x000fec0000002000 */
[----:B------:R-:W3:Y:S01]  /*3440*/  LDCU UR5, c[0x0][0x38c] ;  /* 0x00007180ff0577ac */ /* 0x000ee20008000800 */
[----:B------:R-:W-:Y:S01]  /*3450*/  LOP3.LUT R2, R2, 0xffff, RZ, 0xc0, !PT ;  /* 0x0000ffff02027812 */ /* 0x000fe200078ec0ff */
[----:B------:R-:W-:Y:S01]  /*3460*/  IMAD.MOV.U32 R11, RZ, RZ, 0x1 ;  /* 0x00000001ff0b7424 */ /* 0x000fe200078e00ff */
[----:B------:R-:W-:Y:S01]  /*3470*/  CS2R R8, SRZ ;  /* 0x0000000000087805 */ /* 0x000fe2000001ff00 */
[----:B------:R-:W4:Y:S01]  /*3480*/  LDCU UR7, c[0x0][0x38c] ;  /* 0x00007180ff0777ac */ /* 0x000f220008000800 */
[----:B------:R-:W-:Y:S01]  /*3490*/  R2UR UR27, R2 ;  /* 0x00000000021b72ca */ /* 0x000fe200000e0000 */
[----:B------:R-:W-:Y:S01]  /*34a0*/  IMAD.MOV.U32 R10, RZ, RZ, RZ ;  /* 0x000000ffff0a7224 */ /* 0x000fe200078e00ff */
[----:B------:R-:W-:Y:S01]  /*34b0*/  UMOV UR30, URZ ;  /* 0x000000ff001e7c82 */ /* 0x000fe20008000000 */
[----:B------:R-:W-:Y:S01]  /*34c0*/  UMOV UR24, URZ ;  /* 0x000000ff00187c82 */ /* 0x000fe20008000000 */
[----:B--2---:R-:W-:Y:S01]  /*34d0*/  ULEA UR26, UR4, UR26, 0x18 ;  /* 0x0000001a041a7291 */ /* 0x004fe2000f8ec0ff */
[----:B------:R-:W-:Y:S01]  /*34e0*/  UMOV UR38, 0x0 ;  /* 0x0000000000267882 */ /* 0x000fe20000000000 */
[----:B------:R-:W-:-:S02]  /*34f0*/  UMOV UR39, 0x42004a0 ;  /* 0x042004a000277882 */ /* 0x000fc40000000000 */
[----:B------:R-:W-:Y:S02]  /*3500*/  UIADD3 UR4, UPT, UPT, UR26, 0x4400, URZ ;  /* 0x000044001a047890 */ /* 0x000fe4000fffe0ff */
[----:B------:R-:W-:Y:S02]  /*3510*/  UIADD3 UR6, UPT, UPT, UR26, 0x14400, URZ ;  /* 0x000144001a067890 */ /* 0x000fe4000fffe0ff */
[----:B---3--:R-:W-:Y:S01]  /*3520*/  UIADD3 UR5, UPT, UPT, UR5, 0x7f, URZ ;  /* 0x0000007f05057890 */ /* 0x008fe2000fffe0ff */
[----:B-1----:R-:W1:Y:S01]  /*3530*/  LDS R0, [UR26+0x160] ;  /* 0x0001601aff007984 */ /* 0x002e620008000800 */
[----:B------:R-:W-:Y:S01]  /*3540*/  UMOV UR36, 0x0 ;  /* 0x0000000000247882 */ /* 0x000fe20000000000 */
[----:B------:R-:W-:Y:S01]  /*3550*/  UMOV UR37, 0x42004a0 ;  /* 0x042004a000257882 */ /* 0x000fe20000000000 */
[----:B------:R-:W-:Y:S02]  /*3560*/  USHF.R.S32.HI UR40, URZ, 0x1f, UR5 ;  /* 0x0000001fff287899 */ /* 0x000fe40008011405 */
[----:B----4-:R-:W-:-:S02]  /*3570*/  UISETP.GE.AND UP4, UPT, UR7, 0x1, UPT ;  /* 0x000000010700788c */ /* 0x010fc4000bf86270 */
[----:B------:R-:W-:Y:S02]  /*3580*/  ULEA.HI UR40, UR40, UR5, URZ, 0x7 ;  /* 0x0000000528287291 */ /* 0x000fe4000f8f38ff */
[----:B------:R-:W-:Y:S02]  /*3590*/  USHF.R.U32.HI UR5, URZ, 0x4, UR4 ;  /* 0x00000004ff057899 */ /* 0x000fe40008011604 */
[----:B------:R-:W-:Y:S02]  /*35a0*/  USHF.R.S32.HI UR40, URZ, 0x7, UR40 ;  /* 0x00000007ff287899 */ /* 0x000fe40008011428 */
[----:B------:R-:W-:Y:S02]  /*35b0*/  USHF.R.U32.HI UR4, URZ, 0x4, UR6 ;  /* 0x00000004ff047899 */ /* 0x000fe40008011606 */
[----:B------:R-:W-:Y:S02]  /*35c0*/  UISETP.LT.AND UP0, UPT, UR40, 0x1, UPT ;  /* 0x000000012800788c */ /* 0x000fe4000bf01270 */
[----:B------:R-:W-:-:S02]  /*35d0*/  ULOP3.LUT UR5, UR5, 0x3fff, URZ, 0xc0, !UPT ;  /* 0x00003fff05057892 */ /* 0x000fc4000f8ec0ff */
[----:B------:R-:W-:Y:S02]  /*35e0*/  ULOP3.LUT UR4, UR4, 0x3fff, URZ, 0xc0, !UPT ;  /* 0x00003fff04047892 */ /* 0x000fe4000f8ec0ff */
[----:B------:R-:W-:Y:S02]  /*35f0*/  USEL UR41, UR40, 0x1, !UP0 ;  /* 0x0000000128297887 */ /* 0x000fe4000c000000 */
[----:B------:R-:W-:Y:S02]  /*3600*/  ULOP3.LUT UR28, UR5, 0x10000, URZ, 0xfc, !UPT ;  /* 0x00010000051c7892 */ /* 0x000fe4000f8efcff */
[----:B------:R-:W-:Y:S02]  /*3610*/  ULOP3.LUT UR29, UR4, 0x10000, URZ, 0xfc, !UPT ;  /* 0x00010000041d7892 */ /* 0x000fe4000f8efcff */
[----:B------:R-:W-:Y:S01]  /*3620*/  UIADD3 UR41, UPT, UPT, -UR41, URZ, URZ ;  /* 0x000000ff29297290 */ /* 0x000fe2000fffe1ff */
[----:B------:R-:W-:Y:S01]  /*3630*/  UMOV UR34, 0x0 ;  /* 0x0000000000227882 */ /* 0x000fe20000000000 */
[----:B------:R-:W-:Y:S01]  /*3640*/  UMOV UR35, 0x42004a0 ;  /* 0x042004a000237882 */ /* 0x000fe20000000000 */
[----:B------:R-:W-:Y:S01]  /*3650*/  UMOV UR32, 0x0 ;  /* 0x0000000000207882 */ /* 0x000fe20000000000 */
[----:B------:R-:W-:Y:S01]  /*3660*/  UMOV UR33, 0x42004a0 ;  /* 0x042004a000217882 */ /* 0x000fe20000000000 */
[----:B-1----:R-:W-:-:S15]  /*3670*/  R2UR UR42, R0 ;  /* 0x00000000002a72ca */ /* 0x002fde00000e0000 */
.L_x_71:
[----:B------:R-:W-:Y:S02]  /*3680*/  LEA R0, R10, UR26, 0x3 ;  /* 0x0000001a0a007c11 */ /* 0x000fe4000f8e18ff */
[----:B------:R-:W-:Y:S02]  /*3690*/  SHF.L.U32 R2, R9, 0x1f, RZ ;  /* 0x0000001f09027819 */ /* 0x000fe400000006ff */
[----:B------:R-:W-:Y:S01]  /*36a0*/  PLOP3.LUT P0, PT, PT, PT, UP4, 0x80, 0x8 ;  /* 0x000000000008781c */ /* 0x000fe20003f0f048 */
[----:B------:R-:W-:Y:S01]  /*36b0*/  VIADD R3, R0, 0xc0 ;  /* 0x000000c000037836 */ /* 0x000fe20000000000 */
[----:B-1----:R-:W1:Y:S02]  /*36c0*/  SYNCS.PHASECHK.TRANS64.TRYWAIT P1, [R0+URZ+0xb0], R2 ;  /* 0x0000b002000075a7 */ /* 0x002e6400080211ff */
[----:B-1-3--:R-:W-:Y:S09]  /*36d0*/  @!P1 BRA `(.L_x_65) ;  /* 0x0000004800a09947 */ /* 0x00aff20003800000 */
.L_x_140:
[----:B------:R-:W-:Y:S01]  /*36e0*/  LEA R4, R10, UR26, 0x4 ;  /* 0x0000001a0a047c11 */ /* 0x000fe2000f8e20ff */
[----:B------:R-:W-:Y:S01]  /*36f0*/  @UP4 ULEA UR4, UR24, UR26, 0x3 ;  /* 0x0000001a18044291 */ /* 0x000fe2000f8e18ff */
[----:B------:R-:W-:Y:S01]  /*3700*/  PLOP3.LUT P2, PT, PT, PT, PT, 0x80, 0x8 ;  /* 0x000000000008781c */ /* 0x000fe20003f4f070 */
[----:B------:R-:W-:Y:S01]  /*3710*/  ULEA UR31, UR30, UR26, 0x3 ;  /* 0x0000001a1e1f7291 */ /* 0x000fe2000f8e18ff */
[----:B------:R-:W-:Y:S02]  /*3720*/  PRMT R3, RZ, 0x654, R3 ;  /* 0x00000654ff037816 */ /* 0x000fe40000000003 */
[----:B------:R-:W2:Y:S01]  /*3730*/  LDS.128 R4, [R4+0x140] ;  /* 0x0001400004047984 */ /* 0x000ea20000000c00 */
[----:B-1----:R-:W-:Y:S02]  /*3740*/  @P0 SHF.L.U32 R2, R8, 0x1f, RZ ;  /* 0x0000001f08020819 */ /* 0x002fe400000006ff */
[----:B------:R-:W-:Y:S01]  /*3750*/  SHF.L.U32 R0, R11, 0x1f, RZ ;  /* 0x0000001f0b007819 */ /* 0x000fe200000006ff */
[----:B------:R-:W-:Y:S01]  /*3760*/  @!PT LDS RZ, [RZ] ;  /* 0x00000000fffff984 */ /* 0x000fe20000000800 */
[----:B------:R-:W-:Y:S01]  /*3770*/  @!PT LDS RZ, [RZ] ;  /* 0x00000000fffff984 */ /* 0x000fe20000000800 */
[----:B------:R-:W-:Y:S01]  /*3780*/  @!PT LDS RZ, [RZ] ;  /* 0x00000000fffff984 */ /* 0x000fe20000000800 */
[----:B------:R-:W-:Y:S01]  /*3790*/  @!PT LDS RZ, [RZ] ;  /* 0x00000000fffff984 */ /* 0x000fe20000000800 */
[----:B------:R1:W-:Y:S06]  /*37a0*/  MEMBAR.ALL.CTA ;  /* 0x0000000000007992 */ /* 0x0003ec0000008000 */
[----:B-1----:R-:W1:Y:S02]  /*37b0*/  FENCE.VIEW.ASYNC.S ;  /* 0x00000000000073c6 */ /* 0x002e640000000000 */
[----:B-1----:R1:W-:Y:S01]  /*37c0*/  SYNCS.ARRIVE.TRANS64.RED.A1T0 RZ, [R3+URZ], RZ ;  /* 0x000000ff03ff79a7 */ /* 0x0023e200081004ff */
[----:B------:R1:W3:Y:S01]  /*37d0*/  @P0 SYNCS.PHASECHK.TRANS64.TRYWAIT P2, [UR4], R2 ;  /* 0x00000002ff0005a7 */ /* 0x0002e20008041104 */
[----:B------:R-:W-:Y:S01]  /*37e0*/  ULEA.HI UR4, UR30, UR30, URZ, 0x1 ;  /* 0x0000001e1e047291 */ /* 0x000fe2000f8f08ff */
[----:B--2---:R-:W-:-:S03]  /*37f0*/  LOP3.LUT P1, RZ, R6, 0x1, RZ, 0xc0, !PT ;  /* 0x0000000106ff7812 */ /* 0x004fc6000782c0ff */
[----:B------:R-:W-:Y:S02]  /*3800*/  USHF.L.U32 UR11, UR4, 0x6, URZ ;  /* 0x00000006040b7899 */ /* 0x000fe400080006ff */
[----:B------:R-:W-:Y:S02]  /*3810*/  ULOP3.LUT UR4, UR4, 0xffe, URZ, 0xc0, !UPT ;  /* 0x00000ffe04047892 */ /* 0x000fe4000f8ec0ff */
[----:B------:R-:W-:Y:S02]  /*3820*/  ULOP3.LUT UR11, UR11, 0xffffff80, URZ, 0xc0, !UPT ;  /* 0xffffff800b0b7892 */ /* 0x000fe4000f8ec0ff */
[----:B------:R-:W-:Y:S02]  /*3830*/  UIADD3 UR4, UPT, UPT, -UR4, UR30, URZ ;  /* 0x0000001e04047290 */ /* 0x000fe4000fffe1ff */
[----:B------:R-:W-:Y:S01]  /*3840*/  UIADD3 UR11, UPT, UPT, UR42, UR11, URZ ;  /* 0x0000000b2a0b7290 */ /* 0x000fe2000fffe0ff */
[----:B------:R-:W2:Y:S03]  /*3850*/  SYNCS.PHASECHK.TRANS64.TRYWAIT P0, [UR31+0xf0], R0 ;  /* 0x0000f000ff0075a7 */ /* 0x000ea6000800111f */
[----:B------:R-:W-:Y:S01]  /*3860*/  ULEA UR11, UR4, UR11, 0x14 ;  /* 0x0000000b040b7291 */ /* 0x000fe2000f8ea0ff */
[----:B-123--:R-:W-:Y:S11]  /*3870*/  @!P0 BRA `(.L_x_66) ;  /* 0x00000048004c8947 */ /* 0x00eff60003800000 */
.L_x_142:
[----:B------:R-:W-:Y:S01]  /*3880*/  IADD3 R10, PT, PT, R10, 0x1, RZ ;  /* 0x000000010a0a7810 */ /* 0x000fe20007ffe0ff */
[----:B------:R-:W-:Y:S06]  /*3890*/  BRA.U !UP4, `(.L_x_67) ;  /* 0x000000010cc07547 */ /* 0x000fec000b800000 */
[----:B------:R-:W-:Y:S01]  /*38a0*/  UPLOP3.LUT UP2, UPT, UPT, UPT, UPT, 0x40, 0x4 ;  /* 0x000000000004789c */ /* 0x000fe20003f4e870 */
[----:B------:R-:W-:Y:S01]  /*38b0*/  UMOV UR23, UR41 ;  /* 0x0000002900177c82 */ /* 0x000fe20008000000 */
[----:B------:R-:W-:Y:S01]  /*38c0*/  UMOV UR22, UR40 ;  /* 0x0000002800167c82 */ /* 0x000fe20008000000 */
[----:B------:R-:W-:-:S08]  /*38d0*/  UMOV UR10, UR24 ;  /* 0x00000018000a7c82 */ /* 0x000fd00008000000 */
.L_x_70:
[----:B------:R-:W-:Y:S02]  /*38e0*/  UIADD3 UR23, UPT, UPT, UR23, 0x1, URZ ;  /* 0x0000000117177890 */ /* 0x000fe4000fffe0ff */
[----:B--2---:R-:W-:Y:S02]  /*38f0*/  ULEA UR5, UR10, UR26, 0x3 ;  /* 0x0000001a0a057291 */ /* 0x004fe4000f8e18ff */
[----:B------:R-:W-:Y:S01]  /*3900*/  UISETP.NE.AND UP3, UPT, UR23, URZ, UPT ;  /* 0x000000ff1700728c */ /* 0x000fe2000bf65270 */
[----:B---3--:R-:W-:Y:S10]  /*3910*/  @P2 BRA `(.L_x_68) ;  /* 0x00000000000c2947 */ /* 0x008ff40003800000 */
[----:B-1----:R-:W-:Y:S04]  /*3920*/  SHF.L.U32 R2, R8, 0x1f, RZ ;  /* 0x0000001f08027819 */ /* 0x002fe800000006ff */
[----:B------:R-:W1:Y:S02]  /*3930*/  SYNCS.PHASECHK.TRANS64.TRYWAIT P0, [UR5], R2 ;  /* 0x00000002ff0075a7 */ /* 0x000e640008001105 */
[----:B-1----:R-:W-:Y:S05]  /*3940*/  @!P0 BRA `(.L_x_69) ;  /* 0x0000004800308947 */ /* 0x002fea0003800000 */
.L_x_68:
[----:B------:R-:W-:Y:S01]  /*3950*/  UISETP.NE.AND UP0, UPT, UR22, 0x1, UPT ;  /* 0x000000011600788c */ /* 0x000fe2000bf05270 */
[----:B------:R-:W-:Y:S01]  /*3960*/  PLOP3.LUT P2, PT, PT, PT, PT, 0x80, 0x8 ;  /* 0x000000000008781c */ /* 0x000fe20003f4f070 */
[----:B------:R-:W-:Y:S02]  /*3970*/  UIADD3 UR4, UPT, UPT, UR10, 0x1, URZ ;  /* 0x000000010a047890 */ /* 0x000fe4000fffe0ff */
[----:B------:R-:W-:Y:S02]  /*3980*/  UIADD3 UR25, UPT, UPT, UR5, 0x40, URZ ;  /* 0x0000004005197890 */ /* 0x000fe4000fffe0ff */
[----:B------:R-:W-:Y:S01]  /*3990*/  UISETP.NE.AND UP1, UPT, UR4, 0x8, UPT ;  /* 0x000000080400788c */ /* 0x000fe2000bf25270 */
[----:B------:R-:W-:Y:S01]  /*39a0*/  PLOP3.LUT P0, PT, PT, PT, UP0, 0x80, 0x8 ;  /* 0x000000000008781c */ /* 0x000fe20003f0f008 */
[----:B------:R-:W-:Y:S02]  /*39b0*/  UIADD3 UR22, UPT, UPT, UR22, -0x1, URZ ;  /* 0xffffffff16167890 */ /* 0x000fe4000fffe0ff */
[----:B------:R-:W-:Y:S02]  /*39c0*/  USEL UR6, URZ, 0x1, UP1 ;  /* 0x00000001ff067887 */ /* 0x000fe40008800000 */
[----:B------:R-:W-:Y:S01]  /*39d0*/  USEL UR24, UR4, URZ, UP1 ;  /* 0x000000ff04187287 */ /* 0x000fe20008800000 */
[----:B------:R-:W-:Y:S01]  /*39e0*/  UMOV UR7, 0x40004040 ;  /* 0x4000404000077882 */ /* 0x000fe20000000000 */
[----:B------:R-:W-:Y:S02]  /*39f0*/  UMOV UR5, 0x40004040 ;  /* 0x4000404000057882 */ /* 0x000fe40000000000 */
[----:B------:R-:W-:Y:S01]  /*3a00*/  @UP0 ULEA UR4, UR24, UR26, 0x3 ;  /* 0x0000001a18040291 */ /* 0x000fe2000f8e18ff */
[----:B------:R-:W-:Y:S01]  /*3a10*/  LOP3.LUT R8, R8, UR6, RZ, 0x3c, !PT ;  /* 0x0000000608087c12 */ /* 0x000fe2000f8e3cff */
[----:B------:R-:W-:Y:S01]  /*3a20*/  ULEA UR6, UR10, UR29, 0xa ;  /* 0x0000001d0a067291 */ /* 0x000fe2000f8e50ff */
[----:B------:R-:W-:Y:S02]  /*3a30*/  UMOV UR21, 0x40004040 ;  /* 0x4000404000157882 */ /* 0x000fe40000000000 */
[----:B-1----:R-:W-:Y:S01]  /*3a40*/  @P0 SHF.L.U32 R0, R8, 0x1f, RZ ;  /* 0x0000001f08000819 */ /* 0x002fe200000006ff */
[----:B------:R-:W-:Y:S02]  /*3a50*/  UIADD3 UR20, UPT, UPT, UR6, 0x2, URZ ;  /* 0x0000000206147890 */ /* 0x000fe4000fffe0ff */
[----:B------:R-:W-:Y:S01]  /*3a60*/  UIADD3 UR16, UPT, UPT, UR6, 0x4, URZ ;  /* 0x0000000406107890 */ /* 0x000fe2000fffe0ff */
[----:B------:R2:W3:Y:S01]  /*3a70*/  @P0 SYNCS.PHASECHK.TRANS64.TRYWAIT P2, [UR4], R0 ;  /* 0x00000000ff0005a7 */ /* 0x0004e20008041104 */
[----:B------:R-:W-:Y:S02]  /*3a80*/  ULEA UR4, UR10, UR28, 0x9 ;  /* 0x0000001c0a047291 */ /* 0x000fe4000f8e48ff */
[----:B------:R-:W-:Y:S02]  /*3a90*/  UIADD3 UR12, UPT, UPT, UR6, 0x6, URZ ;  /* 0x00000006060c7890 */ /* 0x000fe4000fffe0ff */
[----:B------:R-:W-:Y:S02]  /*3aa0*/  UIADD3 UR18, UPT, UPT, UR4, 0x2, URZ ;  /* 0x0000000204127890 */ /* 0x000fe4000fffe0ff */
[----:B------:R-:W-:Y:S02]  /*3ab0*/  UIADD3 UR14, UPT, UPT, UR4, 0x4, URZ ;  /* 0x00000004040e7890 */ /* 0x000fe4000fffe0ff */
[----:B------:R-:W-:Y:S01]  /*3ac0*/  UIADD3 UR8, UPT, UPT, UR4, 0x6, URZ ;  /* 0x0000000604087890 */ /* 0x000fe2000fffe0ff */
[----:B------:R2:W-:Y:S01]  /*3ad0*/  UTCIMMA gdesc[UR4], gdesc[UR6], tmem[UR11], tmem[UR38], idesc[UR39], UP2 ;  /* 0x00ff2606040075ea */ /* 0x0005e2000900010b */
[----:B------:R-:W-:Y:S01]  /*3ae0*/  UPLOP3.LUT UP2, UPT, UPT, UPT, UPT, 0x80, 0x8 ;  /* 0x000000000008789c */ /* 0x000fe20003f4f070 */
[----:B------:R-:W-:Y:S01]  /*3af0*/  UMOV UR19, 0x40004040 ;  /* 0x4000404000137882 */ /* 0x000fe20000000000 */
[----:B------:R-:W-:Y:S01]  /*3b00*/  UMOV UR17, 0x40004040 ;  /* 0x4000404000117882 */ /* 0x000fe20000000000 */
[----:B------:R2:W-:Y:S01]  /*3b10*/  UTCIMMA gdesc[UR18], gdesc[UR20], tmem[UR11], tmem[UR36], idesc[UR37], UPT ;  /* 0x00ff2414120075ea */ /* 0x0005e2000b80010b */
[----:B------:R-:W-:Y:S01]  /*3b20*/  UMOV UR15, 0x40004040 ;  /* 0x40004040000f7882 */ /* 0x000fe20000000000 */
[----:B------:R-:W-:Y:S01]  /*3b30*/  UMOV UR13, 0x40004040 ;  /* 0x40004040000d7882 */ /* 0x000fe20000000000 */
[----:B------:R-:W-:Y:S01]  /*3b40*/  UMOV UR9, 0x40004040 ;  /* 0x4000404000097882 */ /* 0x000fe20000000000 */
[----:B------:R2:W-:Y:S01]  /*3b50*/  UTCIMMA gdesc[UR14], gdesc[UR16], tmem[UR11], tmem[UR34], idesc[UR35], UPT ;  /* 0x00ff22100e0075ea */ /* 0x0005e2000b80010b */
[----:B------:R2:W-:Y:S01]  /*3b60*/  UTCIMMA gdesc[UR8], gdesc[UR12], tmem[UR11], tmem[UR32], idesc[UR33], UPT ;  /* 0x00ff200c080075ea */ /* 0x0005e2000b80010b */
[----:B------:R2:W-:Y:S01]  /*3b70*/  UTCBAR.MULTICAST [UR25], URZ, UR27 ;  /* 0x000000ff190073e9 */ /* 0x0005e2000800081b */
[----:B------:R-:W-:Y:S01]  /*3b80*/  UMOV UR10, UR24 ;  /* 0x00000018000a7c82 */ /* 0x000fe20008000000 */
[----:B------:R-:W-:Y:S05]  /*3b90*/  BRA.U UP3, `(.L_x_70) ;  /* 0xfffffffd03507547 */ /* 0x000fea000b83ffff */
.L_x_67:
[----:B--2---:R-:W-:Y:S01]  /*3ba0*/  UIADD3 UR4, UPT, UPT, UR30, 0x1, URZ ;  /* 0x000000011e047890 */ /* 0x004fe2000fffe0ff */
[C---:B------:R-:W-:Y:S01]  /*3bb0*/  ISETP.NE.AND P0, PT, R10.reuse, 0x2, PT ;  /* 0x000000020a00780c */ /* 0x040fe20003f05270 */
[----:B------:R-:W-:Y:S02]  /*3bc0*/  UIADD3 UR5, UPT, UPT, UR31, 0xd0, URZ ;  /* 0x000000d01f057890 */ /* 0x000fe4000fffe0ff */
[----:B------:R-:W-:Y:S01]  /*3bd0*/  UISETP.NE.AND UP0, UPT, UR4, 0x4, UPT ;  /* 0x000000040400788c */ /* 0x000fe2000bf05270 */
[----:B-1----:R-:W-:Y:S02]  /*3be0*/  SEL R0, RZ, 0x1, P0 ;  /* 0x00000001ff007807 */ /* 0x002fe40000000000 */
[----:B------:R-:W-:Y:S01]  /*3bf0*/  SEL R10, R10, RZ, P0 ;  /* 0x000000ff0a0a7207 */ /* 0x000fe20000000000 */
[----:B------:R-:W-:Y:S01]  /*3c00*/  USEL UR6, URZ, 0x1, UP0 ;  /* 0x00000001ff067887 */ /* 0x000fe20008000000 */
[----:B------:R-:W-:Y:S01]  /*3c10*/  LOP3.LUT R9, R9, R0, RZ, 0x3c, !PT ;  /* 0x0000000009097212 */ /* 0x000fe200078e3cff */
[----:B------:R-:W-:Y:S01]  /*3c20*/  USEL UR30, UR4, URZ, UP0 ;  /* 0x000000ff041e7287 */ /* 0x000fe20008000000 */
[----:B------:R1:W-:Y:S03]  /*3c30*/  UTCBAR [UR5], URZ ;  /* 0x000000ff050073e9 */ /* 0x0003e600080000ff */
[----:B------:R-:W-:Y:S01]  /*3c40*/  LOP3.LUT R11, R11, UR6, RZ, 0x3c, !PT ;  /* 0x000000060b0b7c12 */ /* 0x000fe2000f8e3cff */
[----:B------:R-:W-:Y:S07]  /*3c50*/  @P1 BRA `(.L_x_71) ;  /* 0xfffffff800881947 */ /* 0x000fee000383ffff */
[----:B------:R-:W2:Y:S01]  /*3c60*/  S2UR UR8, SR_CgaCtaId ;  /* 0x00000000000879c3 */ /* 0x000ea20000008800 */
[----:B------:R-:W-:Y:S01]  /*3c70*/  ELECT P0, URZ, PT ;  /* 0x0000000000ff782f */ /* 0x000fe20003800000 */
[----:B------:R-:W-:Y:S01]  /*3c80*/  IMAD.MOV.U32 R0, RZ, RZ, 0x1 ;  /* 0x00000001ff007424 */ /* 0x000fe200078e00ff */
[----:B------:R-:W-:Y:S01]  /*3c90*/  UIADD3 UR26, UPT, UPT, UR26, 0xf0, URZ ;  /* 0x000000f01a1a7890 */ /* 0x000fe2000fffe0ff */
[----:B------:R-:W-:Y:S01]  /*3ca0*/  SHF.L.U32 R2, R11, 0x1f, RZ ;  /* 0x0000001f0b027819 */ /* 0x000fe200000006ff */
[----:B------:R-:W-:-:S03]  /*3cb0*/  UMOV UR4, 0x40 ;  /* 0x0000004000047882 */ /* 0x000fc60000000000 */
[----:B------:R-:W-:Y:S01]  /*3cc0*/  UVIRTCOUNT.DEALLOC.SMPOOL 0x80 ;  /* 0x000000800000784c */ /* 0x000fe20000000000 */
[----:B--2---:R-:W-:Y:S02]  /*3cd0*/  ULEA UR8, UR8, UR4, 0x18 ;  /* 0x0000000408087291 */ /* 0x004fe4000f8ec0ff */
[----:B------:R-:W-:-:S07]  /*3ce0*/  ULEA UR4, UR30, UR26, 0x3 ;  /* 0x0000001a1e047291 */ /* 0x000fce000f8e18ff */
[----:B------:R2:W-:Y:S02]  /*3cf0*/  @P0 STS.U8 [UR8+0x1c], R0 ;  /* 0x00001c00ff000988 */ /* 0x0005e40008000008 */
[----:B------:R-:W4:Y:S02]  /*3d00*/  SYNCS.PHASECHK.TRANS64.TRYWAIT P0, [UR4], R2 ;  /* 0x00000002ff0075a7 */ /* 0x000f240008001104 */
[----:B--2-4-:R-:W-:Y:S05]  /*3d10*/  @!P0 BRA `(.L_x_72) ;  /* 0x0000004400548947 */ /* 0x014fea0003800000 */
.L_x_145:
[----:B------:R-:W-:-:S04]  /*3d20*/  UIADD3 UR4, UPT, UPT, UR30, 0x1, URZ ;  /* 0x000000011e047890 */ /* 0x000fc8000fffe0ff */
[----:B------:R-:W-:-:S04]  /*3d30*/  UISETP.NE.AND UP0, UPT, UR4, 0x4, UPT ;  /* 0x000000040400788c */ /* 0x000fc8000bf05270 */
[----:B------:R-:W-:Y:S02]  /*3d40*/  USEL UR6, URZ, 0x1, UP0 ;  /* 0x00000001ff067887 */ /* 0x000fe40008000000 */
[----:B------:R-:W-:-:S04]  /*3d50*/  USEL UR4, UR4, URZ, UP0 ;  /* 0x000000ff04047287 */ /* 0x000fc80008000000 */
[----:B-1----:R-:W-:Y:S01]  /*3d60*/  ULEA UR5, UR4, UR26, 0x3 ;  /* 0x0000001a04057291 */ /* 0x002fe2000f8e18ff */
[----:B--2---:R-:W-:-:S04]  /*3d70*/  LOP3.LUT R2, R11, UR6, RZ, 0x3c, !PT ;  /* 0x000000060b027c12 */ /* 0x004fc8000f8e3cff */
[----:B------:R-:W-:-:S04]  /*3d80*/  SHF.L.U32 R3, R2, 0x1f, RZ ;  /* 0x0000001f02037819 */ /* 0x000fc800000006ff */
[----:B------:R-:W1:Y:S02]  /*3d90*/  SYNCS.PHASECHK.TRANS64.TRYWAIT P0, [UR5], R3 ;  /* 0x00000003ff0075a7 */ /* 0x000e640008001105 */
[----:B-1----:R-:W-:Y:S05]  /*3da0*/  @!P0 BRA `(.L_x_73) ;  /* 0x0000004400488947 */ /* 0x002fea0003800000 */
.L_x_147:
        /* <DEDUP_REMOVED lines=9> */
.L_x_149:
[----:B------:R-:W-:-:S04]  /*3e40*/  UIADD3 UR4, UPT, UPT, UR4, 0x1, URZ ;  /* 0x0000000104047890 */ /* 0x000fc8000fffe0ff */
[----:B------:R-:W-:-:S04]  /*3e50*/  UISETP.NE.AND UP0, UPT, UR4, 0x4, UPT ;  /* 0x000000040400788c */ /* 0x000fc8000bf05270 */
[----:B------:R-:W-:Y:S02]  /*3e60*/  USEL UR5, URZ, 0x1, UP0 ;  /* 0x00000001ff057887 */ /* 0x000fe40008000000 */
[----:B------:R-:W-:-:S04]  /*3e70*/  USEL UR4, UR4, URZ, UP0 ;  /* 0x000000ff04047287 */ /* 0x000fc80008000000 */
[----:B------:R-:W-:Y:S01]  /*3e80*/  ULEA UR4, UR4, UR26, 0x3 ;  /* 0x0000001a04047291 */ /* 0x000fe2000f8e18ff */
[----:B------:R-:W-:-:S04]  /*3e90*/  LOP3.LUT R2, R2, UR5, RZ, 0x3c, !PT ;  /* 0x0000000502027c12 */ /* 0x000fc8000f8e3cff */
[----:B------:R-:W-:-:S04]  /*3ea0*/  SHF.L.U32 R2, R2, 0x1f, RZ ;  /* 0x0000001f02027819 */ /* 0x000fc800000006ff */
[----:B------:R-:W2:Y:S02]  /*3eb0*/  SYNCS.PHASECHK.TRANS64.TRYWAIT P0, [UR4], R2 ;  /* 0x00000002ff0075a7 */ /* 0x000ea40008001104 */
[----:B--2---:R-:W-:Y:S05]  /*3ec0*/  @!P0 BRA `(.L_x_75) ;  /* 0x0000004400308947 */ /* 0x004fea0003800000 */
.L_x_151:
[----:B------:R-:W-:Y:S01]  /*3ed0*/  NOP ;  /* 0x0000000000007918 */ /* 0x000fe20000000000 */
[----:B-1----:R-:W1:Y:S01]  /*3ee0*/  LDS R0, [UR8+0x14] ;  /* 0x00001408ff007984 */ /* 0x002e620008000800 */
[----:B------:R-:W-:Y:S01]  /*3ef0*/  ULOP3.LUT UR4, UR42, 0xffff, URZ, 0xc0, !UPT ;  /* 0x0000ffff2a047892 */ /* 0x000fe2000f8ec0ff */
[----:B------:R-:W-:Y:S01]  /*3f00*/  UMOV UR5, 0xffff ;  /* 0x0000ffff00057882 */ /* 0x000fe20000000000 */
[----:B------:R-:W-:Y:S02]  /*3f10*/  UMOV UR6, 0x1 ;  /* 0x0000000100067882 */ /* 0x000fe40000000000 */
[----:B------:R-:W-:-:S04]  /*3f20*/  USHF.R.U32.HI UR4, URZ, 0x5, UR4 ;  /* 0x00000005ff047899 */ /* 0x000fc80008011604 */
[----:B------:R-:W-:Y:S02]  /*3f30*/  USHF.L.U32 UR5, UR5, UR4, URZ ;  /* 0x0000000405057299 */ /* 0x000fe400080006ff */
[----:B------:R-:W-:-:S04]  /*3f40*/  USHF.L.U32 UR4, UR6, UR4, URZ ;  /* 0x0000000406047299 */ /* 0x000fc800080006ff */
[----:B-1----:R-:W-:-:S04]  /*3f50*/  LOP3.LUT R0, R0, UR5, RZ, 0xc0, !PT ;  /* 0x0000000500007c12 */ /* 0x002fc8000f8ec0ff */
[----:B------:R-:W-:-:S13]  /*3f60*/  ISETP.NE.AND P0, PT, R0, UR5, PT ;  /* 0x0000000500007c0c */ /* 0x000fda000bf05270 */
[----:B------:R-:W-:Y:S05]  /*3f70*/  @P0 BRA `(.L_x_76) ;  /* 0x0000000000580947 */ /* 0x000fea0003800000 */
[----:B------:R-:W1:Y:S02]  /*3f80*/  LDS R0, [UR8+0x18] ;  /* 0x00001808ff007984 */ /* 0x000e640008000800 */
[----:B-1----:R-:W-:-:S04]  /*3f90*/  LOP3.LUT R0, R0, UR4, RZ, 0xc0, !PT ;  /* 0x0000000400007c12 */ /* 0x002fc8000f8ec0ff */
[----:B------:R-:W-:-:S13]  /*3fa0*/  ISETP.NE.AND P0, PT, R0, UR4, PT ;  /* 0x0000000400007c0c */ /* 0x000fda000bf05270 */
[----:B------:R-:W-:Y:S05]  /*3fb0*/  @P0 BRA `(.L_x_77) ;  /* 0x00000000003c0947 */ /* 0x000fea0003800000 */
[----:B------:R-:W1:Y:S01]  /*3fc0*/  S2R R2, SR_LANEID ;  /* 0x0000000000027919 */ /* 0x000e620000000000 */
[----:B------:R-:W-:-:S06]  /*3fd0*/  ULOP3.LUT UR5, URZ, UR5, URZ, 0x33, !UPT ;  /* 0x00000005ff057292 */ /* 0x000fcc000f8e33ff */
[----:B------:R-:W-:-:S04]  /*3fe0*/  IMAD.U32 R0, RZ, RZ, UR5 ;  /* 0x00000005ff007e24 */ /* 0x000fc8000f8e00ff */
[----:B------:R2:W4:Y:S02]  /*3ff0*/  REDUX UR7, R0 ;  /* 0x00000000000773c4 */ /* 0x0005240000000000 */
[----:B------:R1:W-:Y:S01]  /*4000*/  UTCATOMSWS.AND URZ, UR5 ;  /* 0x0000000500ff79e3 */ /* 0x0003e20008000000 */
[----:B--2---:R-:W-:Y:S01]  /*4010*/  LOP3.LUT R0, RZ, UR4, RZ, 0x33, !PT ;  /* 0x00000004ff007c12 */ /* 0x004fe2000f8e33ff */
[----:B------:R-:W-:Y:S02]  /*4020*/  VOTEU.ANY UR4, UPT, PT ;  /* 0x0000000000047886 */ /* 0x000fe400038e0100 */
[----:B------:R-:W-:Y:S02]  /*4030*/  UFLO.U32 UR4, UR4 ;  /* 0x00000004000472bd */ /* 0x000fe400080e0000 */
[----:B------:R-:W2:Y:S04]  /*4040*/  REDUX UR6, R0 ;  /* 0x00000000000673c4 */ /* 0x000ea80000000000 */
[----:B-1----:R-:W-:-:S02]  /*4050*/  ISETP.EQ.U32.AND P0, PT, R2, UR4, PT ;  /* 0x0000000402007c0c */ /* 0x002fc4000bf02070 */
[----:B----4-:R-:W-:-:S11]  /*4060*/  MOV R2, UR7 ;  /* 0x0000000700027c02 */ /* 0x010fd60008000f00 */
[----:B------:R1:W-:Y:S01]  /*4070*/  @P0 ATOMS.AND RZ, [UR8+0x14], R2 ;  /* 0x00001402ffff098c */ /* 0x0003e2000a800008 */
[----:B--2---:R-:W-:-:S05]  /*4080*/  IMAD.U32 R0, RZ, RZ, UR6 ;  /* 0x00000006ff007e24 */ /* 0x004fca000f8e00ff */
[----:B------:R1:W-:Y:S01]  /*4090*/  @P0 ATOMS.AND RZ, [UR8+0x18], R0 ;  /* 0x00001800ffff098c */ /* 0x0003e2000a800008 */
[----:B------:R-:W-:Y:S05]  /*40a0*/  BRA `(.L_x_78) ;  /* 0x0000000000147947 */ /* 0x000fea0003800000 */
.L_x_77:
[----:B------:R-:W-:Y:S02]  /*40b0*/  MOV R2, 0x40d0 ;  /* 0x000040d000027802 */ /* 0x000fe40000000f00 */
[----:B---3-5:R-:W-:Y:S05]  /*40c0*/  CALL.REL.NOINC `($__internal_0_$__cuda_sm10x_tcgen05_guardrail_trap_col_being_dealloced_not_returned_by_alloc) ;  /* 0x00000044008c7944 */ /* 0x028fea0003c00000 */
[----:B------:R-:W-:Y:S05]  /*40d0*/  BRA `(.L_x_78) ;  /* 0x0000000000087947 */ /* 0x000fea0003800000 */
.L_x_76:
[----:B------:R-:W-:Y:S02]  /*40e0*/  MOV R2, 0x4100 ;  /* 0x0000410000027802 */ /* 0x000fe40000000f00 */
[----:B---3-5:R-:W-:Y:S05]  /*40f0*/  CALL.REL.NOINC `($__internal_2_$__cuda_sm10x_tcgen05_guardrail_trap_unallocated_columns_being_dealloced) ;  /* 0x0000004400987944 */ /* 0x028fea0003c00000 */
.L_x_78:
[----:B------:R-:W-:Y:S01]  /*4100*/  NOP ;  /* 0x0000000000007918 */ /* 0x000fe20000000000 */
[----:B------:R-:W-:Y:S05]  /*4110*/  EXIT ;  /* 0x000000000000794d */ /* 0x000fea0003800000 */
.L_x_60:
[----:B------:R-:W-:-:S09]  /*4120*/  UISETP.NE.OR UP0, UPT, UR17, 0x3, !UP3 ;  /* 0x000000031100788c */ /* 0x000fd2000df05670 */
[----:B------:R-:W-:Y:S05]  /*4130*/  BRA.U UP0, `(.L_x_79) ;  /* 0x0000000d00807547 */ /* 0x000fea000b800000 */
[----:B------:R-:W1:Y:S01]  /*4140*/  LDCU UR32, c[0x0][0x370] ;  /* 0x00006e00ff2077ac */ /* 0x000e620008000800 */
[----:B------:R-:W2:Y:S01]  /*4150*/  LDC.64 R16, c[0x0][0x348] ;  /* 0x0000d200ff107b82 */ /* 0x000ea20000000a00 */
[----:B------:R-:W-:Y:S02]  /*4160*/  HFMA2 R13, -RZ, RZ, 0, 0 ;  /* 0x00000000ff0d7431 */ /* 0x000fe400000001ff */
[----:B------:R-:W-:Y:S01]  /*4170*/  IMAD.MOV.U32 R15, RZ, RZ, 0x1 ;  /* 0x00000001ff0f7424 */ /* 0x000fe200078e00ff */
[----:B------:R-:W1:Y:S01]  /*4180*/  LDCU.128 UR28, c[0x0][0xb10] ;  /* 0x00016200ff1c77ac */ /* 0x000e620008000c00 */
[----:B------:R-:W-:Y:S01]  /*4190*/  IMAD.MOV.U32 R14, RZ, RZ, RZ ;  /* 0x000000ffff0e7224 */ /* 0x000fe200078e00ff */
[----:B------:R-:W-:Y:S01]  /*41a0*/  MOV R7, 0x1000 ;  /* 0x0000100000077802 */ /* 0x000fe20000000f00 */
[----:B------:R-:W3:Y:S01]  /*41b0*/  LDCU UR27, c[0x0][0x374] ;  /* 0x00006e80ff1b77ac */ /* 0x000ee20008000800 */
[----:B------:R-:W4:Y:S01]  /*41c0*/  LDC.64 R2, c[0x0][0x888] ;  /* 0x00022200ff027b82 */ /* 0x000f220000000a00 */
[----:B------:R-:W3:Y:S01]  /*41d0*/  LDCU UR15, c[0x0][0xb0c] ;  /* 0x00016180ff0f77ac */ /* 0x000ee20008000800 */
[----:B------:R-:W2:Y:S06]  /*41e0*/  LDCU UR38, c[0x0][0xb20] ;  /* 0x00016400ff2677ac */ /* 0x000eac0008000800 */
[----:B------:R-:W4:Y:S01]  /*41f0*/  LDC.64 R4, c[0x0][0x890] ;  /* 0x00022400ff047b82 */ /* 0x000f220000000a00 */
[----:B------:R-:W2:Y:S01]  /*4200*/  LDCU UR4, c[0x0][0xb30] ;  /* 0x00016600ff0477ac */ /* 0x000ea20008000800 */
[----:B------:R-:W-:Y:S01]  /*4210*/  UMOV UR21, 0x400 ;  /* 0x0000040000157882 */ /* 0x000fe20000000000 */
[----:B-1----:R-:W-:-:S02]  /*4220*/  UIMAD.WIDE.U32 UR6, UR32, UR28, URZ ;  /* 0x0000001c200672a5 */ /* 0x002fc4000f8e00ff */
[----:B---3--:R-:W-:Y:S02]  /*4230*/  UIMAD.WIDE.U32 UR8, UR27, UR31, URZ ;  /* 0x0000001f1b0872a5 */ /* 0x008fe4000f8e00ff */
[----:B------:R-:W-:Y:S02]  /*4240*/  ULEA UR21, UR45, UR21, 0x18 ;  /* 0x000000152d157291 */ /* 0x000fe4000f8ec0ff */
[----:B------:R-:W-:Y:S02]  /*4250*/  UPLOP3.LUT UP3, UPT, UPT, UPT, UPT, 0x40, 0x4 ;  /* 0x000000000004789c */ /* 0x000fe40003f6e870 */
[----:B------:R-:W-:Y:S01]  /*4260*/  UIADD3 UR33, UPT, UPT, UR21, 0x88, URZ ;  /* 0x0000008815217890 */ /* 0x000fe2000fffe0ff */
[----:B------:R-:W-:Y:S01]  /*4270*/  UMOV UR6, UR7 ;  /* 0x0000000700067c82 */ /* 0x000fe20008000000 */
[----:B------:R-:W-:Y:S01]  /*4280*/  UMOV UR34, UR9 ;  /* 0x0000000900227c82 */ /* 0x000fe20008000000 */
[----:B------:R-:W-:Y:S02]  /*4290*/  UISETP.GE.AND UP0, UPT, UR42, 0x1, UPT ;  /* 0x000000012a00788c */ /* 0x000fe4000bf06270 */
[----:B------:R-:W-:Y:S01]  /*42a0*/  UISETP.NE.AND UP4, UPT, UR42, 0x1, UPT ;  /* 0x000000012a00788c */ /* 0x000fe2000bf85270 */
[----:B------:R-:W1:Y:S01]  /*42b0*/  LDCU.64 UR22, c[0x0][0xb28] ;  /* 0x00016500ff1677ac */ /* 0x000e620008000a00 */
[----:B------:R-:W-:-:S02]  /*42c0*/  UISETP.NE.AND UP6, UPT, UR15, 0x1, UPT ;  /* 0x000000010f00788c */ /* 0x000fc4000bfc5270 */
[----:B------:R-:W-:Y:S02]  /*42d0*/  UISETP.NE.AND UP5, UPT, UR30, 0x1, UPT ;  /* 0x000000011e00788c */ /* 0x000fe4000bfa5270 */
[----:B------:R-:W-:Y:S02]  /*42e0*/  UIADD3 UR17, UPT, UPT, UR21, 0x80, URZ ;  /* 0x0000008015117890 */ /* 0x000fe4000fffe0ff */
[----:B------:R-:W-:Y:S02]  /*42f0*/  UPRMT UR33, UR45, 0x654, UR33 ;  /* 0x000006542d217896 */ /* 0x000fe40008000021 */
[----:B------:R-:W-:Y:S02]  /*4300*/  USHF.R.U32.HI UR35, URZ, UR29, UR6 ;  /* 0x0000001dff237299 */ /* 0x000fe40008011606 */
[----:B--2---:R-:W-:Y:S02]  /*4310*/  USHF.R.U32.HI UR34, URZ, UR38, UR34 ;  /* 0x00000026ff227299 */ /* 0x004fe40008011622 */
[----:B------:R-:W-:-:S11]  /*4320*/  UISETP.NE.AND UP2, UPT, UR4, 0x1, UPT ;  /* 0x000000010400788c */ /* 0x000fd6000bf45270 */
.L_x_88:
[C---:B------:R-:W-:Y:S02]  /*4330*/  LEA R12, R14.reuse, UR21, 0x3 ;  /* 0x000000150e0c7c11 */ /* 0x040fe4000f8e18ff */
[----:B------:R-:W-:Y:S02]  /*4340*/  SHF.L.U32 R0, R13, 0x1f, RZ ;  /* 0x0000001f0d007819 */ /* 0x000fe400000006ff */
[----:B------:R-:W-:Y:S02]  /*4350*/  LEA R8, R14, UR21, 0x4 ;  /* 0x000000150e087c11 */ /* 0x000fe4000f8e20ff */
[----:B--2---:R-:W2:Y:S02]  /*4360*/  SYNCS.PHASECHK.TRANS64.TRYWAIT P0, [R12+URZ+0xb0], R0 ;  /* 0x0000b0000c0075a7 */ /* 0x004ea400080011ff */
[----:B--2---:R-:W-:Y:S05]  /*4370*/  @!P0 BRA `(.L_x_80) ;  /* 0x00000040001c8947 */ /* 0x004fea0003800000 */
.L_x_152:
[----:B------:R-:W3:Y:S01]  /*4380*/  LDS.128 R8, [R8+0x140] ;  /* 0x0001400008087984 */ /* 0x000ee20000000c00 */
[----:B------:R-:W-:Y:S01]  /*4390*/  UISETP.GE.AND UP0, UPT, UR42, 0x1, UPT ;  /* 0x000000012a00788c */ /* 0x000fe2000bf06270 */
[----:B------:R-:W-:Y:S01]  /*43a0*/  @!PT LDS RZ, [RZ] ;  /* 0x00000000fffff984 */ /* 0x000fe20000000800 */
[----:B------:R-:W-:Y:S01]  /*43b0*/  @!PT LDS RZ, [RZ] ;  /* 0x00000000fffff984 */ /* 0x000fe20000000800 */
[----:B------:R-:W-:Y:S01]  /*43c0*/  @!PT LDS RZ, [RZ] ;  /* 0x00000000fffff984 */ /* 0x000fe20000000800 */
[----:B------:R-:W-:Y:S01]  /*43d0*/  @!PT LDS RZ, [RZ] ;  /* 0x00000000fffff984 */ /* 0x000fe20000000800 */
[----:B------:R1:W-:Y:S06]  /*43e0*/  MEMBAR.ALL.CTA ;  /* 0x0000000000007992 */ /* 0x0003ec0000008000 */
[----:B-1----:R-:W1:Y:S01]  /*43f0*/  FENCE.VIEW.ASYNC.S ;  /* 0x00000000000073c6 */ /* 0x002e620000000000 */
[----:B---3--:R-:W-:Y:S11]  /*4400*/  LOP3.LUT P0, RZ, R10, 0x1, RZ, 0xc0, !PT ;  /* 0x000000010aff7812 */ /* 0x008ff6000780c0ff */
[----:B------:R-:W-:Y:S02]  /*4410*/  @!UPT UIADD3 URZ, UPT, UPT, URZ, URZ, URZ ;  /* 0x000000fffffff290 */ /* 0x000fe4000fffe0ff */
[----:B-1----:R-:W-:Y:S01]  /*4420*/  VOTEU.ANY UP1, P0 ;  /* 0x0000000000ff7886 */ /* 0x002fe20000020100 */
[----:B------:R-:W-:Y:S11]  /*4430*/  PLOP3.LUT P0, PT, PT, PT, UP1, 0x80, 0x8 ;  /* 0x000000000008781c */ /* 0x000ff60003f0f018 */
[----:B------:R-:W-:Y:S02]  /*4440*/  @!UPT UIADD3 URZ, UPT, UPT, URZ, URZ, URZ ;  /* 0x000000fffffff290 */ /* 0x000fe4000fffe0ff */
[----:B--2---:R-:W-:Y:S02]  /*4450*/  @P0 SHF.R.U32.HI R0, RZ, 0x10, R9 ;  /* 0x00000010ff000819 */ /* 0x004fe40000011609 */
[----:B------:R-:W-:Y:S02]  /*4460*/  @P0 MOV R6, R8 ;  /* 0x0000000800060202 */ /* 0x000fe40000000f00 */
[----:B------:R-:W-:Y:S01]  /*4470*/  @P0 R2UR UR4, R0 ;  /* 0x00000000000402ca */ /* 0x000fe200000e0000 */
[----:B------:R-:W-:Y:S01]  /*4480*/  VIADD R0, R12, 0xc0 ;  /* 0x000000c00c007836 */ /* 0x000fe20000000000 */
[----:B------:R-:W-:Y:S02]  /*4490*/  @P0 LOP3.LUT R8, R9, 0xffff, RZ, 0xc0, !PT ;  /* 0x0000ffff09080812 */ /* 0x000fe400078ec0ff */
[----:B------:R-:W-:Y:S02]  /*44a0*/  @P0 R2UR UR6, R6 ;  /* 0x00000000060602ca */ /* 0x000fe400000e0000 */
[----:B------:R-:W-:Y:S02]  /*44b0*/  PRMT R0, RZ, 0x654, R0 ;  /* 0x00000654ff007816 */ /* 0x000fe40000000000 */
[----:B------:R-:W-:Y:S02]  /*44c0*/  @P0 R2UR UR5, R8 ;  /* 0x00000000080502ca */ /* 0x000fe400000e0000 */
[----:B------:R1:W-:Y:S03]  /*44d0*/  SYNCS.ARRIVE.TRANS64.RED.A1T0 RZ, [R0+URZ], RZ ;  /* 0x000000ff00ff79a7 */ /* 0x0003e600081004ff */
[----:B------:R-:W-:Y:S04]  /*44e0*/  @UP1 UMOV UR26, UR4 ;  /* 0x00000004001a1c82 */ /* 0x000fe80008000000 */
[----:B------:R-:W-:Y:S04]  /*44f0*/  @UP1 UMOV UR14, UR6 ;  /* 0x00000006000e1c82 */ /* 0x000fe80008000000 */
[----:B------:R-:W-:Y:S01]  /*4500*/  @UP1 UMOV UR13, UR5 ;  /* 0x00000005000d1c82 */ /* 0x000fe20008000000 */
[----:B------:R-:W-:Y:S05]  /*4510*/  BRA.U !UP0, `(.L_x_81) ;  /* 0x0000000108a47547 */ /* 0x000fea000b800000 */
[----:B------:R-:W-:Y:S02]  /*4520*/  UIMAD.WIDE.U32 UR8, UR13, UR31, URZ ;  /* 0x0000001f0d0872a5 */ /* 0x000fe4000f8e00ff */
[----:B------:R-:W-:Y:S02]  /*4530*/  UIMAD.WIDE.U32 UR10, UR14, UR28, URZ ;  /* 0x0000001c0e0a72a5 */ /* 0x000fe4000f8e00ff */
[----:B------:R-:W-:Y:S02]  /*4540*/  USEL UR4, UR27, UR34, !UP5 ;  /* 0x000000221b047287 */ /* 0x000fe4000e800000 */
[----:B------:R-:W-:Y:S02]  /*4550*/  USEL UR7, UR32, UR35, !UP6 ;  /* 0x0000002320077287 */ /* 0x000fe4000f000000 */
[----:B------:R-:W-:Y:S02]  /*4560*/  UIMAD.WIDE.U32 UR18, UR4, UR22, URZ ;  /* 0x00000016041272a5 */ /* 0x000fe4000f8e00ff */
[----:B------:R-:W-:Y:S01]  /*4570*/  UIMAD.WIDE.U32 UR24, UR7, UR22, URZ ;  /* 0x00000016071872a5 */ /* 0x000fe2000f8e00ff */
[----:B------:R-:W-:Y:S02]  /*4580*/  UMOV UR5, UR9 ;  /* 0x0000000900057c82 */ /* 0x000fe40008000000 */
[----:B------:R-:W-:Y:S03]  /*4590*/  USHF.R.U32.HI UR6, URZ, UR38, UR5 ;  /* 0x00000026ff067299 */ /* 0x000fe60008011605 */
[----:B------:R-:W-:Y:S01]  /*45a0*/  UMOV UR5, UR11 ;  /* 0x0000000b00057c82 */ /* 0x000fe20008000000 */
[----:B------:R-:W-:Y:S02]  /*45b0*/  USEL UR6, UR13, UR6, !UP5 ;  /* 0x000000060d067287 */ /* 0x000fe4000e800000 */
[----:B------:R-:W-:Y:S02]  /*45c0*/  USHF.R.U32.HI UR8, URZ, UR29, UR5 ;  /* 0x0000001dff087299 */ /* 0x000fe40008011605 */
[----:B------:R-:W-:Y:S01]  /*45d0*/  UIMAD.WIDE.U32 UR10, UR6, UR22, URZ ;  /* 0x00000016060a72a5 */ /* 0x000fe2000f8e00ff */
[----:B------:R-:W-:Y:S02]  /*45e0*/  UMOV UR5, UR19 ;  /* 0x0000001300057c82 */ /* 0x000fe40008000000 */
[----:B------:R-:W-:Y:S03]  /*45f0*/  @UP4 USHF.R.U32.HI UR4, URZ, UR23, UR5 ;  /* 0x00000017ff044299 */ /* 0x000fe60008011605 */
[----:B------:R-:W-:Y:S01]  /*4600*/  UMOV UR5, UR25 ;  /* 0x0000001900057c82 */ /* 0x000fe20008000000 */
[----:B------:R-:W-:Y:S02]  /*4610*/  UIMAD UR4, UR42, UR4, URZ ;  /* 0x000000042a0472a4 */ /* 0x000fe4000f8e02ff */
[----:B------:R-:W-:Y:S02]  /*4620*/  @UP4 USHF.R.U32.HI UR7, URZ, UR23, UR5 ;  /* 0x00000017ff074299 */ /* 0x000fe40008011605 */
[----:B------:R-:W-:Y:S02]  /*4630*/  USEL UR5, UR14, UR8, !UP6 ;  /* 0x000000080e057287 */ /* 0x000fe4000f000000 */
[----:B------:R-:W-:Y:S02]  /*4640*/  UIMAD UR8, UR42, UR7, URZ ;  /* 0x000000072a0872a4 */ /* 0x000fe4000f8e02ff */
[----:B------:R-:W-:Y:S03]  /*4650*/  UISETP.GE.AND UP0, UPT, UR6, UR4, UPT ;  /* 0x000000040600728c */ /* 0x000fe6000bf06270 */
[----:B------:R-:W-:Y:S01]  /*4660*/  UMOV UR4, UR11 ;  /* 0x0000000b00047c82 */ /* 0x000fe20008000000 */
[----:B------:R-:W-:Y:S02]  /*4670*/  UISETP.GE.OR UP0, UPT, UR5, UR8, UP0 ;  /* 0x000000080500728c */ /* 0x000fe40008706670 */
[----:B------:R-:W-:Y:S02]  /*4680*/  USHF.R.U32.HI UR4, URZ, UR23, UR4 ;  /* 0x00000017ff047299 */ /* 0x000fe40008011604 */
[----:B------:R-:W-:Y:S02]  /*4690*/  UIMAD.WIDE.U32 UR8, UR5, UR22, URZ ;  /* 0x00000016050872a5 */ /* 0x000fe4000f8e00ff */
[----:B------:R-:W-:Y:S04]  /*46a0*/  USEL UR10, UR6, UR4, !UP4 ;  /* 0x00000004060a7287 */ /* 0x000fe8000e000000 */
[----:B------:R-:W-:Y:S01]  /*46b0*/  UIADD3 UR11, UPT, UPT, -UR10, URZ, URZ ;  /* 0x000000ff0a0b7290 */ /* 0x000fe2000fffe1ff */
[----:B------:R-:W-:Y:S02]  /*46c0*/  @!UP0 UMOV UR4, UR9 ;  /* 0x0000000900048c82 */ /* 0x000fe40008000000 */
[----:B------:R-:W-:Y:S02]  /*46d0*/  @!UP0 USHF.R.U32.HI UR4, URZ, UR23, UR4 ;  /* 0x00000017ff048299 */ /* 0x000fe40008011604 */
[----:B------:R-:W-:Y:S02]  /*46e0*/  UIMAD UR8, UR42, UR11, UR6 ;  /* 0x0000000b2a0872a4 */ /* 0x000fe4000f8e0206 */
[----:B------:R-:W-:Y:S04]  /*46f0*/  @!UP0 USEL UR4, UR5, UR4, !UP4 ;  /* 0x0000000405048287 */ /* 0x000fe8000e000000 */
[----:B------:R-:W-:Y:S02]  /*4700*/  @!UP0 UIMAD UR8, UR7, UR8, UR4 ;  /* 0x00000008070882a4 */ /* 0x000fe4000f8e0204 */
[----:B------:R-:W-:Y:S02]  /*4710*/  @!UP0 UIADD3 UR9, UPT, UPT, UR10, -UR4, URZ ;  /* 0x800000040a098290 */ /* 0x000fe4000fffe0ff */
[----:B------:R-:W-:Y:S02]  /*4720*/  UIADD3 UR4, UPT, UPT, -UR5, URZ, URZ ;  /* 0x000000ff05047290 */ /* 0x000fe4000fffe1ff */
[----:B------:R-:W-:Y:S02]  /*4730*/  UIADD3 UR7, UPT, UPT, -UR6, URZ, URZ ;  /* 0x000000ff06077290 */ /* 0x000fe4000fffe1ff */
[----:B------:R-:W-:Y:S02]  /*4740*/  @!UP0 UIMAD UR6, UR9, UR42, UR5 ;  /* 0x0000002a090682a4 */ /* 0x000fe4000f8e0205 */
[----:B------:R-:W-:Y:S02]  /*4750*/  UIMAD UR14, UR15, UR4, UR14 ;  /* 0x000000040f0e72a4 */ /* 0x000fe4000f8e020e */
[----:B------:R-:W-:Y:S01]  /*4760*/  UIMAD UR13, UR30, UR7, UR13 ;  /* 0x000000071e0d72a4 */ /* 0x000fe2000f8e020d */
[----:B------:R-:W-:Y:S02]  /*4770*/  @!UP0 UMOV UR5, UR8 ;  /* 0x0000000800058c82 */ /* 0x000fe40008000000 */
[----:B------:R-:W-:Y:S02]  /*4780*/  UIMAD UR14, UR5, UR15, UR14 ;  /* 0x0000000f050e72a4 */ /* 0x000fe4000f8e020e */
[----:B------:R-:W-:Y:S11]  /*4790*/  UIMAD UR13, UR6, UR30, UR13 ;  /* 0x0000001e060d72a4 */ /* 0x000ff6000f8e020d */
[----:B------:R-:W-:Y:S01]  /*47a0*/  @!UPT UIADD3 URZ, UPT, UPT, URZ, URZ, URZ ;  /* 0x000000fffffff290 */ /* 0x000fe2000fffe0ff */
.L_x_81:
[----:B------:R-:W2:Y:S01]  /*47b0*/  @!UP2 LDCU.128 UR8, c[0x0][0xb10] ;  /* 0x00016200ff08a7ac */ /* 0x000ea20008000c00 */
[C---:B----4-:R-:W-:Y:S02]  /*47c0*/  ISETP.NE.U32.AND P1, PT, R4.reuse, RZ, PT ;  /* 0x000000ff0400720c */ /* 0x050fe40003f25070 */
[----:B------:R-:W-:Y:S02]  /*47d0*/  ISETP.NE.U32.AND P0, PT, R4, RZ, PT ;  /* 0x000000ff0400720c */ /* 0x000fe40003f05070 */
[C---:B------:R-:W-:Y:S02]  /*47e0*/  ISETP.NE.AND.EX P1, PT, R5.reuse, RZ, PT, P1 ;  /* 0x000000ff0500720c */ /* 0x040fe40003f25310 */
[----:B------:R-:W-:Y:S01]  /*47f0*/  ISETP.NE.AND.EX P0, PT, R5, RZ, PT, P0 ;  /* 0x000000ff0500720c */ /* 0x000fe20003f05300 */
[----:B------:R-:W3:Y:S01]  /*4800*/  @!UP2 LDCU UR5, c[0x0][0xb0c] ;  /* 0x00016180ff05a7ac */ /* 0x000ee20008000800 */
[----:B------:R-:W-:Y:S01]  /*4810*/  SHF.L.U32 R9, R15, 0x1f, RZ ;  /* 0x0000001f0f097819 */ /* 0x000fe200000006ff */
[----:B------:R-:W-:Y:S02]  /*4820*/  USHF.L.U32 UR19, UR16, 0x6, URZ ;  /* 0x0000000610137899 */ /* 0x000fe400080006ff */
[----:B------:R-:W-:Y:S02]  /*4830*/  USHF.L.U32 UR18, UR20, 0x7, URZ ;  /* 0x0000000714127899 */ /* 0x000fe400080006ff */
[----:B--2---:R-:W-:Y:S07]  /*4840*/  UIMAD.WIDE.U32 UR6, UR14, UR8, URZ ;  /* 0x000000080e0672a5 */ /* 0x004fee000f8e00ff */
[----:B------:R-:W-:Y:S01]  /*4850*/  @!UP2 UMOV UR4, UR7 ;  /* 0x000000070004ac82 */ /* 0x000fe20008000000 */
[----:B---3--:R-:W-:Y:S02]  /*4860*/  @!UP2 UISETP.NE.AND UP0, UPT, UR5, 0x1, UPT ;  /* 0x000000010500a88c */ /* 0x008fe4000bf05270 */
[----:B------:R-:W-:Y:S02]  /*4870*/  @!UP2 USHF.R.U32.HI UR4, URZ, UR9, UR4 ;  /* 0x00000009ff04a299 */ /* 0x000fe40008011604 */
[----:B------:R-:W-:Y:S02]  /*4880*/  UIMAD.WIDE.U32 UR6, UR13, UR11, URZ ;  /* 0x0000000b0d0672a5 */ /* 0x000fe4000f8e00ff */
[----:B------:R-:W-:Y:S02]  /*4890*/  @!UP2 USEL UR8, UR14, UR4, !UP0 ;  /* 0x000000040e08a287 */ /* 0x000fe4000c000000 */
[----:B------:R-:W-:Y:S03]  /*48a0*/  @!UP2 UISETP.NE.AND UP0, UPT, UR10, 0x1, UPT ;  /* 0x000000010a00a88c */ /* 0x000fe6000bf05270 */
[----:B------:R-:W-:Y:S02]  /*48b0*/  @!UP2 UMOV UR6, UR7 ;  /* 0x000000070006ac82 */ /* 0x000fe40008000000 */
[----:B------:R-:W2:Y:S02]  /*48c0*/  @!UP2 LDCU UR4, c[0x0][0xb20] ;  /* 0x00016400ff04a7ac */ /* 0x000ea40008000800 */
[----:B--2---:R-:W-:Y:S04]  /*48d0*/  @!UP2 USHF.R.U32.HI UR6, URZ, UR4, UR6 ;  /* 0x00000004ff06a299 */ /* 0x004fe80008011606 */
[----:B------:R-:W-:Y:S04]  /*48e0*/  @!UP2 USEL UR6, UR13, UR6, !UP0 ;  /* 0x000000060d06a287 */ /* 0x000fe8000c000000 */
[----:B------:R-:W-:Y:S02]  /*48f0*/  @!UP2 UIADD3 UR4, UPT, UPT, -UR8, UR6, URZ ;  /* 0x000000060804a290 */ /* 0x000fe4000fffe1ff */
[----:B------:R-:W-:Y:S02]  /*4900*/  @!UP2 UIADD3 UR6, UPT, UPT, UR8, -UR6, URZ ;  /* 0x800000060806a290 */ /* 0x000fe4000fffe0ff */
[----:B------:R-:W-:Y:S02]  /*4910*/  @!UP2 UIMAD UR14, UR4, UR5, UR14 ;  /* 0x00000005040ea2a4 */ /* 0x000fe4000f8e020e */
[----:B------:R-:W-:Y:S01]  /*4920*/  @!UP2 UIMAD UR13, UR6, UR10, UR13 ;  /* 0x0000000a060da2a4 */ /* 0x000fe2000f8e020d */
[----:B------:R-:W-:Y:S11]  /*4930*/  BRA.U UP3, `(.L_x_82) ;  /* 0x0000000103107547 */ /* 0x000ff6000b800000 */
[----:B------:R-:W-:Y:S04]  /*4940*/  MOV R6, UR37 ;  /* 0x0000002500067c02 */ /* 0x000fe80008000f00 */
[----:B------:R-:W-:Y:S04]  /*4950*/  SHF.L.U32 R6, R6, 0x1f, RZ ;  /* 0x0000001f06067819 */ /* 0x000fe800000006ff */
[----:B------:R-:W2:Y:S02]  /*4960*/  SYNCS.PHASECHK.TRANS64.TRYWAIT P2, [UR21+0xa8], R6 ;  /* 0x0000a806ff0075a7 */ /* 0x000ea40008041115 */
[----:B--2---:R-:W-:Y:S05]  /*4970*/  @!P2 BRA `(.L_x_83) ;  /* 0x0000003800b0a947 */ /* 0x004fea0003800000 */
.L_x_82:
[----:B------:R-:W-:Y:S05]  /*4980*/  @!P1 BRA `(.L_x_84) ;  /* 0x0000000000309947 */ /* 0x000fea0003800000 */
[----:B------:R-:W-:Y:S01]  /*4990*/  ISETP.NE.U32.AND P1, PT, R2, RZ, PT ;  /* 0x000000ff0200720c */ /* 0x000fe20003f25070 */
[----:B------:R-:W2:Y:S01]  /*49a0*/  LDCU.64 UR4, c[0x0][0x358] ;  /* 0x00006b00ff0477ac */ /* 0x000ea20008000a00 */
[----:B------:R-:W-:Y:S02]  /*49b0*/  IMAD.MOV.U32 R74, RZ, RZ, 0x1 ;  /* 0x00000001ff4a7424 */ /* 0x000fe400078e00ff */
[----:B------:R-:W-:Y:S11]  /*49c0*/  ISETP.NE.AND.EX P1, PT, R3, RZ, PT, P1 ;  /* 0x000000ff0300720c */ /* 0x000ff60003f25310 */
[----:B------:R-:W-:Y:S02]  /*49d0*/  @!UPT UIADD3 URZ, UPT, UPT, URZ, URZ, URZ ;  /* 0x000000fffffff290 */ /* 0x000fe4000fffe0ff */
[----:B------:R-:W3:Y:S01]  /*49e0*/  @P1 LDC.64 R10, c[0x0][0x888] ;  /* 0x00022200ff0a1b82 */ /* 0x000ee20000000a00 */
[----:B-1----:R-:W-:Y:S04]  /*49f0*/  @P1 IMAD R0, R4, UR36, RZ ;  /* 0x0000002404001c24 */ /* 0x002fe8000f8e02ff */
[----:B---3--:R-:W-:Y:S04]  /*4a00*/  @P1 IMAD.WIDE R10, R0, 0x4, R10 ;  /* 0x00000004000a1825 */ /* 0x008fe800078e020a */
[----:B------:R-:W-:Y:S01]  /*4a10*/  HFMA2 R0, -RZ, RZ, 0, 5.9604644775390625e-08 ;  /* 0x00000001ff007431 */ /* 0x000fe200000001ff */
[----:B--2--5:R2:W5:Y:S04]  /*4a20*/  @P1 LDG.E R40, desc[UR4][R10.64] ;  /* 0x000000040a281981 */ /* 0x024568000c1e1900 */
[----:B------:R-:W-:Y:S01]  /*4a30*/  @!P1 PRMT R74, R0, 0x7610, R74 ;  /* 0x00007610004a9816 */ /* 0x000fe2000000004a */
[----:B--2---:R-:W3:Y:S06]  /*4a40*/  @!P1 LDC R40, c[0x0][0x880] ;  /* 0x00022000ff289b82 */ /* 0x004eec0000000800 */
.L_x_84:
[----:B---3-5:R-:W-:Y:S01]  /*4a50*/  @!P0 ISETP.EQ.AND P1, PT, R40, RZ, PT ;  /* 0x000000ff2800820c */ /* 0x028fe20003f22270 */
[----:B------:R-:W-:Y:S01]  /*4a60*/  @!UPT UIADD3 URZ, UPT, UPT, URZ, URZ, URZ ;  /* 0x000000fffffff290 */ /* 0x000fe2000fffe0ff */
[----:B------:R-:W-:Y:S11]  /*4a70*/  @!P0 BRA `(.L_x_85) ;  /* 0x0000000000188947 */ /* 0x000ff60003800000 */
[----:B------:R-:W-:Y:S02]  /*4a80*/  LOP3.LUT P0, RZ, R74, 0xff, RZ, 0xc0, !PT ;  /* 0x000000ff4aff7812 */ /* 0x000fe4000780c0ff */
[----:B------:R-:W-:Y:S04]  /*4a90*/  ISETP.NE.U32.AND P1, PT, R2, RZ, PT ;  /* 0x000000ff0200720c */ /* 0x000fe80003f25070 */
[----:B------:R-:W-:Y:S04]  /*4aa0*/  ISETP.NE.AND.EX P1, PT, R3, RZ, PT, P1 ;  /* 0x000000ff0300720c */ /* 0x000fe80003f25310 */
[----:B------:R-:W-:Y:S03]  /*4ab0*/  PLOP3.LUT P1, PT, P1, PT, PT, 0x8, 0x80 ;  /* 0x000000000080781c */ /* 0x000fe60000f2e170 */
[----:B------:R-:W-:Y:S11]  /*4ac0*/  @P0 ISETP.EQ.AND P1, PT, R40, RZ, PT ;  /* 0x000000ff2800020c */ /* 0x000ff60003f22270 */
[----:B------:R-:W-:Y:S02]  /*4ad0*/  @!UPT UIADD3 URZ, UPT, UPT, URZ, URZ, URZ ;  /* 0x000000fffffff290 */ /* 0x000fe4000fffe0ff */
.L_x_85:
[----:B------:R-:W2:Y:S01]  /*4ae0*/  SYNCS.PHASECHK.TRANS64.TRYWAIT P2, [UR21+0x90], R9 ;  /* 0x00009009ff0075a7 */ /* 0x000ea20008041115 */
[----:B------:R-:W-:Y:S04]  /*4af0*/  ELECT P0, URZ, PT ;  /* 0x0000000000ff782f */ /* 0x000fe80003800000 */
[----:B------:R-:W-:Y:S11]  /*4b00*/  PLOP3.LUT P1, PT, P1, P0, PT, 0xf2, 0x2f ;  /* 0x00000000002f781c */ /* 0x000ff60000f21e72 */
[----:B------:R-:W-:Y:S02]  /*4b10*/  @!UPT UIADD3 URZ, UPT, UPT, URZ, URZ, URZ ;  /* 0x000000fffffff290 */ /* 0x000fe4000fffe0ff */
[----:B------:R-:W-:Y:S05]  /*4b20*/  @!P1 IADD3 R8, P0, PT, R16, 0x580, RZ ;  /* 0x0000058010089810 */ /* 0x000fea0007f1e0ff */
[----:B-1----:R-:W-:Y:S01]  /*4b30*/  @!P1 IMAD.X R6, RZ, RZ, R17, P0 ;  /* 0x000000ffff069224 */ /* 0x002fe200000e0611 */
[----:B--2---:R-:W-:Y:S07]  /*4b40*/  @!P2 BRA `(.L_x_86) ;  /* 0x000000380054a947 */ /* 0x004fee0003800000 */
.L_x_155:
[----:B------:R-:W-:Y:S01]  /*4b50*/  @!P1 R2UR UR5, R8 ;  /* 0x00000000080592ca */ /* 0x000fe200000e0000 */
[----:B------:R-:W-:Y:S01]  /*4b60*/  VOTEU.ALL UP0, P1 ;  /* 0x0000000000ff7886 */ /* 0x000fe20000800000 */
[----:B------:R-:W-:Y:S01]  /*4b70*/  @!P1 R2UR UR4, R6 ;  /* 0x00000000060492ca */ /* 0x000fe200000e0000 */
[----:B-1----:R-:W-:Y:S01]  /*4b80*/  @!P1 IMAD.MOV.U32 R0, RZ, RZ, 0x1000 ;  /* 0x00001000ff009424 */ /* 0x002fe200078e00ff */
[----:B------:R-:W-:Y:S01]  /*4b90*/  UMOV UR8, 0x0 ;  /* 0x0000000000087882 */ /* 0x000fe20000000000 */
[----:B------:R-:W-:Y:S01]  /*4ba0*/  UMOV UR9, 0x10000000 ;  /* 0x1000000000097882 */ /* 0x000fe20000000000 */
[----:B------:R-:W-:Y:S01]  /*4bb0*/  @!UP0 UIADD3 UR16, UPT, UPT, UR21, 0x200, URZ ;  /* 0x0000020015108890 */ /* 0x000fe2000fffe0ff */
[----:B------:R-:W-:Y:S01]  /*4bc0*/  VIADD R14, R14, 0x1 ;  /* 0x000000010e0e7836 */ /* 0x000fe20000000000 */
[----:B------:R-:W-:Y:S01]  /*4bd0*/  VOTEU.ALL UP0, P1 ;  /* 0x0000000000ff7886 */ /* 0x000fe20000800000 */
[----:B------:R-:W-:Y:S01]  /*4be0*/  UMOV UR20, UR36 ;  /* 0x0000002400147c82 */ /* 0x000fe20008000000 */
[----:B------:R-:W-:Y:S03]  /*4bf0*/  UPRMT UR6, UR45, 0x654, UR17 ;  /* 0x000006542d067896 */ /* 0x000fe60008000011 */
[----:B------:R-:W-:Y:S02]  /*4c00*/  IMAD.U32 R10, RZ, RZ, UR5 ;  /* 0x00000005ff0a7e24 */ /* 0x000fe4000f8e00ff */
[----:B------:R-:W-:Y:S03]  /*4c10*/  IMAD.U32 R11, RZ, RZ, UR4 ;  /* 0x00000004ff0b7e24 */ /* 0x000fe6000f8e00ff */
[----:B------:R-:W-:Y:S02]  /*4c20*/  @!P1 R2UR UR4, R10 ;  /* 0x000000000a0492ca */ /* 0x000fe400000e0000 */
[----:B------:R-:W-:Y:S11]  /*4c30*/  @!P1 R2UR UR5, R11 ;  /* 0x000000000b0592ca */ /* 0x000ff600000e0000 */
[----:B------:R-:W-:Y:S02]  /*4c40*/  @!UPT UIADD3 URZ, UPT, UPT, URZ, URZ, URZ ;  /* 0x000000fffffff290 */ /* 0x000fe4000fffe0ff */
[----:B------:R1:W-:Y:S01]  /*4c50*/  @!UP0 UTMALDG.3D [UR16], [UR4], desc[UR8] ;  /* 0x00000810040085b4 */ /* 0x0003e20008011000 */
[----:B------:R1:W-:Y:S01]  /*4c60*/  @!P1 SYNCS.ARRIVE.TRANS64.RED.A0TR RZ, [UR21+0x80], R0 ;  /* 0x00008000ffff99a7 */ /* 0x0003e20008300415 */
[----:B------:R-:W-:Y:S01]  /*4c70*/  SYNCS.ARRIVE.TRANS64.RED.A1T0 RZ, [UR6], RZ ;  /* 0x000000ffffff79a7 */ /* 0x000fe20008100406 */
[----:B------:R-:W2:Y:S02]  /*4c80*/  SYNCS.PHASECHK.TRANS64.TRYWAIT P0, [UR21+0x98], R9 ;  /* 0x00009809ff0075a7 */ /* 0x000ea40008001115 */
[----:B-12---:R-:W-:Y:S05]  /*4c90*/  @!P0 BRA `(.L_x_87) ;  /* 0x0000003800188947 */ /* 0x006fea0003800000 */
.L_x_157:
[----:B------:R-:W-:Y:S01]  /*4ca0*/  @!P1 IADD3 R6, P0, PT, R16, 0x580, RZ ;  /* 0x0000058010069810 */ /* 0x000fe20007f1e0ff */
[----:B------:R-:W-:Y:S01]  /*4cb0*/  VOTEU.ALL UP0, P1 ;  /* 0x0000000000ff7886 */ /* 0x000fe20000800000 */
[----:B------:R-:W-:Y:S01]  /*4cc0*/  UMOV UR6, 0x0 ;  /* 0x0000000000067882 */ /* 0x000fe20000000000 */
[----:B------:R-:W-:Y:S01]  /*4cd0*/  UMOV UR7, 0x10000000 ;  /* 0x1000000000077882 */ /* 0x000fe20000000000 */
[----:B------:R-:W-:Y:S01]  /*4ce0*/  @!P1 R2UR UR5, R6 ;  /* 0x00000000060592ca */ /* 0x000fe200000e0000 */
[----:B-1----:R-:W-:Y:S01]  /*4cf0*/  @!P1 IMAD.X R0, RZ, RZ, R17, P0 ;  /* 0x000000ffff009224 */ /* 0x002fe200000e0611 */
[----:B------:R-:W-:Y:S01]  /*4d00*/  @!UP0 UIADD3 UR10, UPT, UPT, UR18, 0x40, URZ ;  /* 0x00000040120a8890 */ /* 0x000fe2000fffe0ff */
[----:B------:R-:W-:Y:S01]  /*4d10*/  R2UR UR16, R76 ;  /* 0x000000004c1072ca */ /* 0x000fe200000e0000 */
[----:B------:R-:W-:Y:S01]  /*4d20*/  @!UP0 UIADD3 UR8, UPT, UPT, UR21, 0x1200, URZ ;  /* 0x0000120015088890 */ /* 0x000fe2000fffe0ff */
[----:B------:R-:W-:Y:S01]  /*4d30*/  ISETP.NE.AND P0, PT, R14, 0x2, PT ;  /* 0x000000020e00780c */ /* 0x000fe20003f05270 */
[----:B------:R-:W-:Y:S01]  /*4d40*/  @!UP0 UIADD3 UR9, UPT, UPT, UR21, 0x88, URZ ;  /* 0x0000008815098890 */ /* 0x000fe2000fffe0ff */
[----:B------:R-:W-:Y:S01]  /*4d50*/  @!P1 R2UR UR4, R0 ;  /* 0x00000000000492ca */ /* 0x000fe200000e0000 */
[----:B------:R-:W-:Y:S01]  /*4d60*/  VOTEU.ALL UP0, P1 ;  /* 0x0000000000ff7886 */ /* 0x000fe20000800000 */
[----:B------:R-:W-:Y:S01]  /*4d70*/  UMOV UR11, UR19 ;  /* 0x00000013000b7c82 */ /* 0x000fe20008000000 */
[----:B------:R-:W-:Y:S01]  /*4d80*/  UMOV UR12, UR36 ;  /* 0x00000024000c7c82 */ /* 0x000fe20008000000 */
[----:B------:R-:W-:Y:S01]  /*4d90*/  SEL R0, RZ, 0x1, P0 ;  /* 0x00000001ff007807 */ /* 0x000fe20000000000 */
[----:B------:R-:W-:Y:S01]  /*4da0*/  UIADD3 UR20, UPT, UPT, UR13, UR63, URZ ;  /* 0x0000003f0d147290 */ /* 0x000fe2000fffe0ff */
[----:B------:R-:W-:Y:S01]  /*4db0*/  IMAD.U32 R8, RZ, RZ, UR5 ;  /* 0x00000005ff087e24 */ /* 0x000fe2000f8e00ff */
[----:B------:R-:W-:Y:S01]  /*4dc0*/  LOP3.LUT R15, R15, 0x1, RZ, 0x3c, !PT ;  /* 0x000000010f0f7812 */ /* 0x000fe200078e3cff */
[----:B------:R-:W-:Y:S01]  /*4dd0*/  UPLOP3.LUT UP3, UPT, UPT, UPT, UPT, 0x80, 0x8 ;  /* 0x000000000008789c */ /* 0x000fe20003f6f070 */
[----:B------:R-:W-:Y:S01]  /*4de0*/  LOP3.LUT R13, R13, R0, RZ, 0x3c, !PT ;  /* 0x000000000d0d7212 */ /* 0x000fe200078e3cff */
[----:B------:R-:W-:Y:S01]  /*4df0*/  UIADD3 UR16, UPT, UPT, UR14, UR16, URZ ;  /* 0x000000100e107290 */ /* 0x000fe2000fffe0ff */
[----:B------:R-:W-:Y:S01]  /*4e00*/  SEL R14, R14, RZ, P0 ;  /* 0x000000ff0e0e7207 */ /* 0x000fe20000000000 */
[----:B------:R-:W-:Y:S01]  /*4e10*/  UMOV UR36, UR26 ;  /* 0x0000001a00247c82 */ /* 0x000fe20008000000 */
[----:B------:R-:W-:Y:S01]  /*4e20*/  IMAD.U32 R9, RZ, RZ, UR4 ;  /* 0x00000004ff097e24 */ /* 0x000fe2000f8e00ff */
[----:B------:R-:W-:Y:S04]  /*4e30*/  @!P1 R2UR UR4, R8 ;  /* 0x00000000080492ca */ /* 0x000fe800000e0000 */
[----:B------:R-:W-:Y:S11]  /*4e40*/  @!P1 R2UR UR5, R9 ;  /* 0x00000000090592ca */ /* 0x000ff600000e0000 */
[----:B------:R-:W-:Y:S02]  /*4e50*/  @!UPT UIADD3 URZ, UPT, UPT, URZ, URZ, URZ ;  /* 0x000000fffffff290 */ /* 0x000fe4000fffe0ff */
[----:B------:R2:W-:Y:S01]  /*4e60*/  @!UP0 UTMALDG.3D [UR8], [UR4], desc[UR6] ;  /* 0x00000608040085b4 */ /* 0x0005e20008011000 */
[----:B------:R2:W-:Y:S01]  /*4e70*/  @!P1 SYNCS.ARRIVE.TRANS64.RED.A0TR RZ, [UR21+0x88], R7 ;  /* 0x00008807ffff99a7 */ /* 0x0005e20008300415 */
[----:B------:R-:W-:Y:S01]  /*4e80*/  SYNCS.ARRIVE.TRANS64.RED.A1T0 RZ, [UR33], RZ ;  /* 0x000000ffffff79a7 */ /* 0x000fe20008100421 */
[----:B------:R-:W-:Y:S05]  /*4e90*/  BRA.U UP1, `(.L_x_88) ;  /* 0xfffffff501247547 */ /* 0x000fea000b83ffff */
[----:B------:R-:W-:-:S04]  /*4ea0*/  SHF.L.U32 R2, R15, 0x1f, RZ ;  /* 0x0000001f0f027819 */ /* 0x000fc800000006ff */
[----:B------:R-:W1:Y:S02]  /*4eb0*/  SYNCS.PHASECHK.TRANS64.TRYWAIT P0, [UR21+0x90], R2 ;  /* 0x00009002ff0075a7 */ /* 0x000e640008001115 */
[----:B-1----:R-:W-:Y:S05]  /*4ec0*/  @!P0 BRA `(.L_x_89) ;  /* 0x0000003400a48947 */ /* 0x002fea0003800000 */
.L_x_159:
[----:B-1----:R-:W-:-:S07]  /*4ed0*/  MOV R0, UR21 ;  /* 0x0000001500007c02 */ /* 0x002fce0008000f00 */
.L_x_90:
[----:B-1----:R-:W-:-:S04]  /*4ee0*/  SHF.L.U32 R2, R15, 0x1f, RZ ;  /* 0x0000001f0f027819 */ /* 0x002fc800000006ff */
[----:B------:R1:W3:Y:S03]  /*4ef0*/  SYNCS.PHASECHK.TRANS64.TRYWAIT P0, [R0+URZ+0x98], R2 ;  /* 0x00009802000075a7 */ /* 0x0002e600080011ff */
[----:B---3--:R-:W-:Y:S05]  /*4f00*/  @!P0 NANOSLEEP.SYNCS 0x989680 ;  /* 0x009896800000895d */ /* 0x008fea0003900000 */
[----:B------:R-:W3:Y:S02]  /*4f10*/  @!P0 SYNCS.PHASECHK.TRANS64 P0, [R0+URZ+0x98], R2 ;  /* 0x00009802000085a7 */ /* 0x000ee400080010ff */
[----:B--23--:R-:W-:Y:S05]  /*4f20*/  @P0 EXIT ;  /* 0x000000000000094d */ /* 0x00cfea0003800000 */
[----:B------:R-:W-:Y:S05]  /*4f30*/  BRA `(.L_x_90) ;  /* 0xfffffffc00e87947 */ /* 0x000fea000383ffff */
.L_x_79:
[----:B------:R-:W-:-:S06]  /*4f40*/  UISETP.GE.AND UP0, UPT, UR17, 0x4, UPT ;  /* 0x000000041100788c */ /* 0x000fcc000bf06270 */
[----:B------:R-:W-:-:S13]  /*4f50*/  PLOP3.LUT P0, PT, PT, PT, UP0, 0x80, 0x8 ;  /* 0x000000000008781c */ /* 0x000fda0003f0f008 */
[----:B------:R-:W-:Y:S05]  /*4f60*/  @!P0 EXIT ;  /* 0x000000000000894d */ /* 0x000fea0003800000 */
[----:B------:R-:W-:Y:S01]  /*4f70*/  BAR.SYNC.DEFER_BLOCKING 0x6, 0xa0 ;  /* 0x0182800000007b1d */ /* 0x000fe20000010000 */
[C---:B------:R-:W-:Y:S01]  /*4f80*/  IMAD.SHL.U32 R7, R84.reuse, 0x40, RZ ;  /* 0x0000004054077824 */ /* 0x040fe200078e00ff */
[C---:B------:R-:W-:Y:S01]  /*4f90*/  LOP3.LUT R86, R84.reuse, 0x60, RZ, 0xc0, !PT ;  /* 0x0000006054567812 */ /* 0x040fe200078ec0ff */
[C---:B------:R-:W-:Y:S01]  /*4fa0*/  IMAD.SHL.U32 R4, R84.reuse, 0x20, RZ ;  /* 0x0000002054047824 */ /* 0x040fe200078e00ff */
[----:B------:R-:W-:Y:S01]  /*4fb0*/  CS2R R82, SRZ ;  /* 0x0000000000527805 */ /* 0x000fe2000001ff00 */
[C---:B------:R-:W-:Y:S01]  /*4fc0*/  IMAD.SHL.U32 R5, R84.reuse, 0x8, RZ ;  /* 0x0000000854057824 */ /* 0x040fe200078e00ff */
[----:B------:R-:W-:Y:S02]  /*4fd0*/  UMOV UR44, 0x400 ;  /* 0x00000400002c7882 */ /* 0x000fe40000000000 */
[----:B------:R-:W1:Y:S01]  /*4fe0*/  LDC.64 R72, c[0x0][0x8b0] ;  /* 0x00022c00ff487b82 */ /* 0x000e620000000a00 */
[----:B------:R-:W-:Y:S01]  /*4ff0*/  ULEA UR44, UR45, UR44, 0x18 ;  /* 0x0000002c2d2c7291 */ /* 0x000fe2000f8ec0ff */
[----:B------:R-:W-:Y:S01]  /*5000*/  LOP3.LUT R6, R7, 0x180, RZ, 0xc0, !PT ;  /* 0x0000018007067812 */ /* 0x000fe200078ec0ff */
[----:B------:R-:W-:Y:S01]  /*5010*/  IMAD.U32 R37, R84, 0x10000, RZ ;  /* 0x0001000054257824 */ /* 0x000fe200078e00ff */
[----:B------:R-:W-:Y:S01]  /*5020*/  LOP3.LUT R4, R4, 0xc00, RZ, 0xc0, !PT ;  /* 0x00000c0004047812 */ /* 0x000fe200078ec0ff */
[----:B------:R-:W-:Y:S01]  /*5030*/  UIADD3 UR4, UPT, UPT, UR44, 0x2200, URZ ;  /* 0x000022002c047890 */ /* 0x000fe2000fffe0ff */
[----:B------:R-:W-:Y:S01]  /*5040*/  LOP3.LUT R5, R6, 0x30, R5, 0xf8, !PT ;  /* 0x0000003006057812 */ /* 0x000fe200078ef805 */
[----:B------:R-:W-:Y:S01]  /*5050*/  IMAD.SHL.U32 R6, R84, 0x2, RZ ;  /* 0x0000000254067824 */ /* 0x000fe200078e00ff */
[----:B------:R-:W2:Y:S01]  /*5060*/  LDC.64 R70, c[0x0][0x8a8] ;  /* 0x00022a00ff467b82 */ /* 0x000ea20000000a00 */
[----:B------:R-:W-:Y:S01]  /*5070*/  LOP3.LUT R4, R4, 0x40, R7, 0xf8, !PT ;  /* 0x0000004004047812 */ /* 0x000fe200078ef807 */
[----:B------:R-:W-:Y:S01]  /*5080*/  IMAD.MOV.U32 R36, RZ, RZ, RZ ;  /* 0x000000ffff247224 */ /* 0x000fe200078e00ff */
[----:B------:R-:W-:Y:S01]  /*5090*/  LOP3.LUT R37, R37, 0x600000, RZ, 0xc0, !PT ;  /* 0x0060000025257812 */ /* 0x000fe200078ec0ff */
[----:B------:R-:W-:Y:S01]  /*50a0*/  IMAD.MOV.U32 R78, RZ, RZ, RZ ;  /* 0x000000ffff4e7224 */ /* 0x000fe200078e00ff */
[----:B------:R-:W-:-:S02]  /*50b0*/  LOP3.LUT R84, R84, 0x2, RZ, 0xc0, !PT ;  /* 0x0000000254547812 */ /* 0x000fc400078ec0ff */
[----:B------:R-:W-:Y:S02]  /*50c0*/  CS2R R80, SRZ ;  /* 0x0000000000507805 */ /* 0x000fe4000001ff00 */
[----:B------:R-:W-:Y:S01]  /*50d0*/  LOP3.LUT R5, R5, 0x20, R6, 0x78, !PT ;  /* 0x0000002005057812 */ /* 0x000fe200078e7806 */
[----:B------:R-:W-:Y:S01]  /*50e0*/  IMAD.U32 R85, RZ, RZ, UR4 ;  /* 0x00000004ff557e24 */ /* 0x000fe2000f8e00ff */
[----:B------:R-:W3:Y:S01]  /*50f0*/  LDS R0, [UR44+0x160] ;  /* 0x0001602cff007984 */ /* 0x000ee20008000800 */
[----:B------:R-:W-:Y:S01]  /*5100*/  LOP3.LUT R4, R4, 0x200, R7, 0xf8, !PT ;  /* 0x0000020004047812 */ /* 0x000fe200078ef807 */
[----:B------:R-:W-:Y:S01]  /*5110*/  IMAD.MOV R79, RZ, RZ, -R84 ;  /* 0x000000ffff4f7224 */ /* 0x000fe200078e0a54 */
[----:B------:R-:W4:Y:S02]  /*5120*/  LDCU UR58, c[0x0][0x370] ;  /* 0x00006e00ff3a77ac */ /* 0x000f240008000800 */
[----:B------:R-:W-:Y:S01]  /*5130*/  LOP3.LUT R69, R4, R5, RZ, 0xfc, !PT ;  /* 0x0000000504457212 */ /* 0x000fe200078efcff */
[----:B------:R-:W1:Y:S01]  /*5140*/  LDCU UR43, c[0x0][0xb0c] ;  /* 0x00016180ff2b77ac */ /* 0x000e620008000800 */
[----:B------:R-:W1:Y:S01]  /*5150*/  LDCU UR39, c[0x0][0xb30] ;  /* 0x00016600ff2777ac */ /* 0x000e620008000800 */
[----:B------:R-:W1:Y:S01]  /*5160*/  LDCU.64 UR56, c[0x0][0x888] ;  /* 0x00011100ff3877ac */ /* 0x000e620008000a00 */
[----:B------:R-:W1:Y:S01]  /*5170*/  LDCU.64 UR40, c[0x0][0xb28] ;  /* 0x00016500ff2877ac */ /* 0x000e620008000a00 */
[----:B------:R-:W1:Y:S01]  /*5180*/  LDCU.64 UR60, c[0x0][0x890] ;  /* 0x00011200ff3c77ac */ /* 0x000e620008000a00 */
[----:B------:R-:W1:Y:S01]  /*5190*/  LDCU.128 UR52, c[0x0][0xb10] ;  /* 0x00016200ff3477ac */ /* 0x000e620008000c00 */
[----:B------:R-:W1:Y:S01]  /*51a0*/  LDCU UR47, c[0x0][0x374] ;  /* 0x00006e80ff2f77ac */ /* 0x000e620008000800 */
[----:B------:R-:W-:Y:S01]  /*51b0*/  UIADD3 UR62, UPT, UPT, UR44, 0x200, URZ ;  /* 0x000002002c3e7890 */ /* 0x000fe2000fffe0ff */
[----:B-1234-:R-:W-:-:S11]  /*51c0*/  IMAD.IADD R37, R0, 0x1, R37 ;  /* 0x0000000100257824 */ /* 0x01efd600078e0225 */
.L_x_116:
[----:B------:R-:W-:Y:S02]  /*51d0*/  LEA R3, R78, UR44, 0x3 ;  /* 0x0000002c4e037c11 */ /* 0x000fe4000f8e18ff */
[----:B------:R-:W-:Y:S02]  /*51e0*/  SHF.L.U32 R0, R82, 0x1f, RZ ;  /* 0x0000001f52007819 */ /* 0x000fe400000006ff */
[----:B-1----:R-:W-:Y:S02]  /*51f0*/  LEA R4, R78, UR44, 0x4 ;  /* 0x0000002c4e047c11 */ /* 0x002fe4000f8e20ff */
[----:B------:R-:W1:Y:S02]  /*5200*/  SYNCS.PHASECHK.TRANS64.TRYWAIT P0, [R3+URZ+0xb0], R0 ;  /* 0x0000b000030075a7 */ /* 0x000e6400080011ff */
[----:B-1----:R-:W-:Y:S05]  /*5210*/  @!P0 BRA `(.L_x_91) ;  /* 0x0000003000e88947 */ /* 0x002fea0003800000 */
.L_x_160:
        /* <DEDUP_REMOVED lines=8> */
[----:B--2---:R-:W-:Y:S11]  /*52a0*/  LOP3.LUT P0, RZ, R6, 0x1, RZ, 0xc0, !PT ;  /* 0x0000000106ff7812 */ /* 0x004ff6000780c0ff */
[----:B------:R-:W-:Y:S02]  /*52b0*/  @!UPT UIADD3 URZ, UPT, UPT, URZ, URZ, URZ ;  /* 0x000000fffffff290 */ /* 0x000fe4000fffe0ff */
[----:B---3--:R-:W-:Y:S01]  /*52c0*/  VOTEU.ANY UP1, P0 ;  /* 0x0000000000ff7886 */ /* 0x008fe20000020100 */
[----:B------:R-:W-:Y:S01]  /*52d0*/  PLOP3.LUT P0, PT, PT, PT, UP1, 0x80, 0x8 ;  /* 0x000000000008781c */ /* 0x000fe20003f0f018 */
[----:B------:R-:W-:Y:S11]  /*52e0*/  UP2UR UR46, UPR, URZ, 0x2 ;  /* 0x00000002ff2e7883 */ /* 0x000ff60008000000 */
[----:B------:R-:W-:Y:S01]  /*52f0*/  @!UPT UIADD3 URZ, UPT, UPT, URZ, URZ, URZ ;  /* 0x000000fffffff290 */ /* 0x000fe2000fffe0ff */
[----:B-1----:R-:W-:Y:S02]  /*5300*/  @P0 SHF.R.U32.HI R0, RZ, 0x10, R5 ;  /* 0x00000010ff000819 */ /* 0x002fe40000011605 */
        /* <DEDUP_REMOVED lines=12> */
[----:B------:R-:W2:Y:S01]  /*53d0*/  LDCU UR12, c[0x0][0xb20] ;  /* 0x00016400ff0c77ac */ /* 0x000ea20008000800 */
[----:B------:R-:W-:Y:S02]  /*53e0*/  UIMAD.WIDE.U32 UR4, UR47, UR55, URZ ;  /* 0x000000372f0472a5 */ /* 0x000fe4000f8e00ff */
[----:B------:R-:W-:Y:S02]  /*53f0*/  UIMAD.WIDE.U32 UR6, UR58, UR52, URZ ;  /* 0x000000343a0672a5 */ /* 0x000fe4000f8e00ff */
[----:B------:R-:W-:Y:S02]  /*5400*/  UISETP.NE.AND UP0, UPT, UR54, 0x1, UPT ;  /* 0x000000013600788c */ /* 0x000fe4000bf05270 */
[----:B------:R-:W-:Y:S02]  /*5410*/  UIMAD.WIDE.U32 UR8, UR37, UR55, URZ ;  /* 0x00000037250872a5 */ /* 0x000fe4000f8e00ff */
[----:B------:R-:W-:Y:S02]  /*5420*/  UIMAD.WIDE.U32 UR10, UR38, UR52, URZ ;  /* 0x00000034260a72a5 */ /* 0x000fe4000f8e00ff */
[----:B------:R-:W-:Y:S02]  /*5430*/  UISETP.NE.AND UP1, UPT, UR43, 0x1, UPT ;  /* 0x000000012b00788c */ /* 0x000fe4000bf25270 */
[----:B------:R-:W-:Y:S01]  /*5440*/  UISETP.NE.AND UP2, UPT, UR42, 0x1, UPT ;  /* 0x000000012a00788c */ /* 0x000fe2000bf45270 */
[----:B------:R-:W-:Y:S02]  /*5450*/  UMOV UR4, UR5 ;  /* 0x0000000500047c82 */ /* 0x000fe40008000000 */
[----:B--2---:R-:W-:Y:S03]  /*5460*/  USHF.R.U32.HI UR5, URZ, UR12, UR4 ;  /* 0x0000000cff057299 */ /* 0x004fe60008011604 */
[----:B------:R-:W-:Y:S02]  /*5470*/  UMOV UR4, UR7 ;  /* 0x0000000700047c82 */ /* 0x000fe40008000000 */
[----:B------:R-:W-:Y:S02]  /*5480*/  USHF.R.U32.HI UR7, URZ, UR53, UR4 ;  /* 0x00000035ff077299 */ /* 0x000fe40008011604 */
[----:B------:R-:W-:Y:S02]  /*5490*/  USEL UR4, UR47, UR5, !UP0 ;  /* 0x000000052f047287 */ /* 0x000fe4000c000000 */
[----:B------:R-:W-:Y:S01]  /*54a0*/  USEL UR7, UR58, UR7, !UP1 ;  /* 0x000000073a077287 */ /* 0x000fe2000c800000 */
[----:B------:R-:W-:Y:S01]  /*54b0*/  UMOV UR5, UR9 ;  /* 0x0000000900057c82 */ /* 0x000fe20008000000 */
[----:B------:R-:W-:Y:S02]  /*54c0*/  UIMAD.WIDE.U32 UR8, UR4, UR40, URZ ;  /* 0x00000028040872a5 */ /* 0x000fe4000f8e00ff */
[----:B------:R-:W-:Y:S03]  /*54d0*/  USHF.R.U32.HI UR6, URZ, UR12, UR5 ;  /* 0x0000000cff067299 */ /* 0x000fe60008011605 */
[----:B------:R-:W-:Y:S01]  /*54e0*/  UMOV UR5, UR11 ;  /* 0x0000000b00057c82 */ /* 0x000fe20008000000 */
[----:B------:R-:W-:Y:S02]  /*54f0*/  UIMAD.WIDE.U32 UR10, UR7, UR40, URZ ;  /* 0x00000028070a72a5 */ /* 0x000fe4000f8e00ff */
[----:B------:R-:W-:Y:S02]  /*5500*/  USHF.R.U32.HI UR12, URZ, UR53, UR5 ;  /* 0x00000035ff0c7299 */ /* 0x000fe40008011605 */
[----:B------:R-:W-:Y:S01]  /*5510*/  USEL UR6, UR37, UR6, !UP0 ;  /* 0x0000000625067287 */ /* 0x000fe2000c000000 */
[----:B------:R-:W-:Y:S02]  /*5520*/  UMOV UR5, UR9 ;  /* 0x0000000900057c82 */ /* 0x000fe40008000000 */
[----:B------:R-:W-:Y:S01]  /*5530*/  UMOV UR10, UR11 ;  /* 0x0000000b000a7c82 */ /* 0x000fe20008000000 */
[----:B------:R-:W-:Y:S02]  /*5540*/  @UP2 USHF.R.U32.HI UR4, URZ, UR41, UR5 ;  /* 0x00000029ff042299 */ /* 0x000fe40008011605 */
[----:B------:R-:W-:Y:S02]  /*5550*/  @UP2 USHF.R.U32.HI UR7, URZ, UR41, UR10 ;  /* 0x00000029ff072299 */ /* 0x000fe4000801160a */
[----:B------:R-:W-:Y:S02]  /*5560*/  UIMAD UR4, UR42, UR4, URZ ;  /* 0x000000042a0472a4 */ /* 0x000fe4000f8e02ff */
[----:B------:R-:W-:Y:S02]  /*5570*/  UIMAD.WIDE.U32 UR10, UR6, UR40, URZ ;  /* 0x00000028060a72a5 */ /* 0x000fe4000f8e00ff */
[----:B------:R-:W-:Y:S02]  /*5580*/  USEL UR5, UR38, UR12, !UP1 ;  /* 0x0000000c26057287 */ /* 0x000fe4000c800000 */
[----:B------:R-:W-:Y:S02]  /*5590*/  UIMAD UR8, UR42, UR7, URZ ;  /* 0x000000072a0872a4 */ /* 0x000fe4000f8e02ff */
[----:B------:R-:W-:Y:S03]  /*55a0*/  UISETP.GE.AND UP0, UPT, UR6, UR4, UPT ;  /* 0x000000040600728c */ /* 0x000fe6000bf06270 */
[----:B------:R-:W-:Y:S01]  /*55b0*/  UMOV UR4, UR11 ;  /* 0x0000000b00047c82 */ /* 0x000fe20008000000 */
[----:B------:R-:W-:Y:S02]  /*55c0*/  UISETP.GE.OR UP0, UPT, UR5, UR8, UP0 ;  /* 0x000000080500728c */ /* 0x000fe40008706670 */
[----:B------:R-:W-:Y:S02]  /*55d0*/  USHF.R.U32.HI UR4, URZ, UR41, UR4 ;  /* 0x00000029ff047299 */ /* 0x000fe40008011604 */
[----:B------:R-:W-:Y:S02]  /*55e0*/  UIMAD.WIDE.U32 UR8, UR5, UR40, URZ ;  /* 0x00000028050872a5 */ /* 0x000fe4000f8e00ff */
[----:B------:R-:W-:Y:S02]  /*55f0*/  USEL UR11, UR6, UR4, !UP2 ;  /* 0x00000004060b7287 */ /* 0x000fe4000d000000 */
[----:B------:R-:W-:Y:S02]  /*5600*/  UIADD3 UR8, UPT, UPT, -UR5, URZ, URZ ;  /* 0x000000ff05087290 */ /* 0x000fe4000fffe1ff */
[----:B------:R-:W-:Y:S01]  /*5610*/  UIADD3 UR10, UPT, UPT, -UR11, URZ, URZ ;  /* 0x000000ff0b0a7290 */ /* 0x000fe2000fffe1ff */
[----:B------:R-:W-:Y:S01]  /*5620*/  @!UP0 UMOV UR4, UR9 ;  /* 0x0000000900048c82 */ /* 0x000fe20008000000 */
[----:B------:R-:W-:Y:S02]  /*5630*/  UIADD3 UR9, UPT, UPT, -UR6, URZ, URZ ;  /* 0x000000ff06097290 */ /* 0x000fe4000fffe1ff */
[----:B------:R-:W-:Y:S02]  /*5640*/  @!UP0 USHF.R.U32.HI UR4, URZ, UR41, UR4 ;  /* 0x00000029ff048299 */ /* 0x000fe40008011604 */
[----:B------:R-:W-:Y:S02]  /*5650*/  UIMAD UR10, UR42, UR10, UR6 ;  /* 0x0000000a2a0a72a4 */ /* 0x000fe4000f8e0206 */
[----:B------:R-:W-:Y:S04]  /*5660*/  @!UP0 USEL UR4, UR5, UR4, !UP2 ;  /* 0x0000000405048287 */ /* 0x000fe8000d000000 */
[----:B------:R-:W-:Y:S02]  /*5670*/  @!UP0 UIMAD UR10, UR7, UR10, UR4 ;  /* 0x0000000a070a82a4 */ /* 0x000fe4000f8e0204 */
[----:B------:R-:W-:Y:S02]  /*5680*/  @!UP0 UIADD3 UR11, UPT, UPT, UR11, -UR4, URZ ;  /* 0x800000040b0b8290 */ /* 0x000fe4000fffe0ff */
[----:B------:R-:W-:Y:S02]  /*5690*/  UIMAD UR7, UR43, UR8, UR38 ;  /* 0x000000082b0772a4 */ /* 0x000fe4000f8e0226 */
[----:B------:R-:W-:Y:S02]  /*56a0*/  @!UP0 UIMAD UR6, UR11, UR42, UR5 ;  /* 0x0000002a0b0682a4 */ /* 0x000fe4000f8e0205 */
[----:B------:R-:W-:Y:S01]  /*56b0*/  UIMAD UR4, UR54, UR9, UR37 ;  /* 0x00000009360472a4 */ /* 0x000fe2000f8e0225 */
[----:B------:R-:W-:Y:S02]  /*56c0*/  @!UP0 UMOV UR5, UR10 ;  /* 0x0000000a00058c82 */ /* 0x000fe40008000000 */
[----:B------:R-:W-:Y:S02]  /*56d0*/  UIMAD UR38, UR5, UR43, UR7 ;  /* 0x0000002b052672a4 */ /* 0x000fe4000f8e0207 */
[----:B------:R-:W-:Y:S11]  /*56e0*/  UIMAD UR37, UR6, UR54, UR4 ;  /* 0x00000036062572a4 */ /* 0x000ff6000f8e0204 */
[----:B------:R-:W-:Y:S01]  /*56f0*/  @!UPT UIADD3 URZ, UPT, UPT, URZ, URZ, URZ ;  /* 0x000000fffffff290 */ /* 0x000fe2000fffe0ff */
.L_x_92:
[----:B------:R-:W-:Y:S01]  /*5700*/  UISETP.NE.AND UP0, UPT, UR39, 0x1, UPT ;  /* 0x000000012700788c */ /* 0x000fe2000bf05270 */
[----:B------:R-:W-:Y:S01]  /*5710*/  IADD3 R78, PT, PT, R78, 0x1, RZ ;  /* 0x000000014e4e7810 */ /* 0x000fe20007ffe0ff */
[----:B------:R-:W-:Y:S02]  /*5720*/  USHF.L.U32 UR50, UR16, 0x6, URZ ;  /* 0x0000000610327899 */ /* 0x000fe400080006ff */
[----:B------:R-:W-:Y:S07]  /*5730*/  USHF.L.U32 UR49, UR20, 0x7, URZ ;  /* 0x0000000714317899 */ /* 0x000fee00080006ff */
[----:B------:R-:W2:Y:S01]  /*5740*/  @!UP0 LDCU.128 UR12, c[0x0][0xb10] ;  /* 0x00016200ff0c87ac */ /* 0x000ea20008000c00 */
[----:B------:R-:W3:Y:S01]  /*5750*/  @!UP0 LDCU UR5, c[0x0][0xb0c] ;  /* 0x00016180ff0587ac */ /* 0x000ee20008000800 */
[----:B------:R-:W4:Y:S01]  /*5760*/  @!UP0 LDCU UR10, c[0x0][0xb20] ;  /* 0x00016400ff0a87ac */ /* 0x000f220008000800 */
[----:B--2---:R-:W-:Y:S02]  /*5770*/  UIMAD.WIDE.U32 UR8, UR38, UR12, URZ ;  /* 0x0000000c260872a5 */ /* 0x004fe4000f8e00ff */
[----:B------:R-:W-:Y:S02]  /*5780*/  UIMAD.WIDE.U32 UR6, UR37, UR15, URZ ;  /* 0x0000000f250672a5 */ /* 0x000fe4000f8e00ff */
[----:B------:R-:W-:Y:S03]  /*5790*/  @!UP0 UISETP.NE.AND UP1, UPT, UR14, 0x1, UPT ;  /* 0x000000010e00888c */ /* 0x000fe6000bf25270 */
[----:B------:R-:W-:Y:S01]  /*57a0*/  @!UP0 UMOV UR4, UR9 ;  /* 0x0000000900048c82 */ /* 0x000fe20008000000 */
[----:B---3--:R-:W-:Y:S02]  /*57b0*/  @!UP0 UISETP.NE.AND UP2, UPT, UR5, 0x1, UPT ;  /* 0x000000010500888c */ /* 0x008fe4000bf45270 */
[----:B------:R-:W-:Y:S01]  /*57c0*/  @!UP0 USHF.R.U32.HI UR4, URZ, UR13, UR4 ;  /* 0x0000000dff048299 */ /* 0x000fe20008011604 */
[----:B------:R-:W-:Y:S02]  /*57d0*/  @!UP0 UMOV UR6, UR7 ;  /* 0x0000000700068c82 */ /* 0x000fe40008000000 */
[----:B----4-:R-:W-:Y:S02]  /*57e0*/  @!UP0 USHF.R.U32.HI UR6, URZ, UR10, UR6 ;  /* 0x0000000aff068299 */ /* 0x010fe40008011606 */
[----:B------:R-:W-:Y:S02]  /*57f0*/  @!UP0 USEL UR7, UR38, UR4, !UP2 ;  /* 0x0000000426078287 */ /* 0x000fe4000d000000 */
[----:B------:R-:W-:Y:S04]  /*5800*/  @!UP0 USEL UR6, UR37, UR6, !UP1 ;  /* 0x0000000625068287 */ /* 0x000fe8000c800000 */
[----:B------:R-:W-:Y:S02]  /*5810*/  @!UP0 UIADD3 UR4, UPT, UPT, -UR7, UR6, URZ ;  /* 0x0000000607048290 */ /* 0x000fe4000fffe1ff */
[----:B------:R-:W-:Y:S02]  /*5820*/  @!UP0 UIADD3 UR6, UPT, UPT, UR7, -UR6, URZ ;  /* 0x8000000607068290 */ /* 0x000fe4000fffe0ff */
[----:B------:R-:W-:Y:S02]  /*5830*/  @!UP0 UIMAD UR38, UR4, UR5, UR38 ;  /* 0x00000005042682a4 */ /* 0x000fe4000f8e0226 */
[----:B------:R-:W-:Y:S02]  /*5840*/  @!UP0 UIMAD UR37, UR6, UR14, UR37 ;  /* 0x0000000e062582a4 */ /* 0x000fe4000f8e0225 */
[----:B------:R-:W-:Y:S09]  /*5850*/  ULOP3.LUT UP0, URZ, UR62, 0x1b0, URZ, 0xc0, !UPT ;  /* 0x000001b03eff7892 */ /* 0x000ff2000f80c0ff */
[----:B------:R-:W-:Y:S05]  /*5860*/  BRA.U !UP0, `(.L_x_93) ;  /* 0x0000000108407547 */ /* 0x000fea000b800000 */
[----:B------:R-:W2:Y:S01]  /*5870*/  LDCU.64 UR8, c[0x4][0x80] ;  /* 0x01001000ff0877ac */ /* 0x000ea20008000a00 */
[----:B------:R-:W-:Y:S01]  /*5880*/  MOV R3, 0x0 ;  /* 0x0000000000037802 */ /* 0x000fe20000000f00 */
[----:B------:R-:W-:Y:S02]  /*5890*/  HFMA2 R12, -RZ, RZ, 0, 5.9604644775390625e-08 ;  /* 0x00000001ff0c7431 */ /* 0x000fe400000001ff */
[----:B------:R-:W-:Y:S02]  /*58a0*/  IMAD.MOV.U32 R8, RZ, RZ, 0x70 ;  /* 0x00000070ff087424 */ /* 0x000fe400078e00ff */
[----:B------:R-:W-:Y:S01]  /*58b0*/  IMAD.MOV.U32 R13, RZ, RZ, RZ ;  /* 0x000000ffff0d7224 */ /* 0x000fe200078e00ff */
[----:B------:R-:W3:Y:S01]  /*58c0*/  LDCU.64 UR6, c[0x4][0x88] ;  /* 0x01001100ff0677ac */ /* 0x000ee20008000a00 */
[----:B------:R-:W4:Y:S01]  /*58d0*/  LDC.64 R2, c[0x4][R3] ;  /* 0x0100000003027b82 */ /* 0x000f220000000a00 */
[----:B------:R-:W1:Y:S01]  /*58e0*/  LDCU.64 UR4, c[0x4][0x8] ;  /* 0x01000100ff0477ac */ /* 0x000e620008000a00 */
[----:B--2---:R-:W-:Y:S01]  /*58f0*/  MOV R5, UR9 ;  /* 0x0000000900057c02 */ /* 0x004fe20008000f00 */
[----:B------:R-:W-:Y:S01]  /*5900*/  IMAD.U32 R4, RZ, RZ, UR8 ;  /* 0x00000008ff047e24 */ /* 0x000fe2000f8e00ff */
[----:B---3--:R-:W-:Y:S01]  /*5910*/  MOV R7, UR7 ;  /* 0x0000000700077c02 */ /* 0x008fe20008000f00 */
[----:B------:R-:W-:Y:S01]  /*5920*/  IMAD.U32 R6, RZ, RZ, UR6 ;  /* 0x00000006ff067e24 */ /* 0x000fe2000f8e00ff */
[----:B-1----:R-:W-:Y:S01]  /*5930*/  MOV R11, UR5 ;  /* 0x00000005000b7c02 */ /* 0x002fe20008000f00 */
[----:B------:R-:W-:Y:S02]  /*5940*/  IMAD.U32 R10, RZ, RZ, UR4 ;  /* 0x00000004ff0a7e24 */ /* 0x000fe4000f8e00ff */
[----:B------:R-:W-:Y:S07]  /*5950*/  LEPC R20, `(.L_x_93) ;  /* 0x000000001014794e */ /* 0x000fee0000000000 */
[----:B----45:R-:W-:Y:S05]  /*5960*/  CALL.ABS.NOINC R2 ;  /* 0x0000000002007343 */ /* 0x030fea0003c00000 */
.L_x_93:
[----:B------:R-:W-:Y:S01]  /*5970*/  LOP3.LUT P0, RZ, R85, 0x1b0, RZ, 0xc0, !PT ;  /* 0x000001b055ff7812 */ /* 0x000fe2000780c0ff */
[----:B------:R-:W-:Y:S11]  /*5980*/  BSSY.RECONVERGENT B6, `(.L_x_94) ;  /* 0x0000013000067945 */ /* 0x000ff60003800200 */
[----:B------:R-:W-:Y:S01]  /*5990*/  @!UPT UIADD3 URZ, UPT, UPT, URZ, URZ, URZ ;  /* 0x000000fffffff290 */ /* 0x000fe2000fffe0ff */
[----:B------:R-:W-:Y:S05]  /*59a0*/  @!P0 BRA `(.L_x_95) ;  /* 0x0000000000408947 */ /* 0x000fea0003800000 */
        /* <DEDUP_REMOVED lines=16> */
.L_x_95:
[----:B------:R-:W-:Y:S05]  /*5ab0*/  BSYNC.RECONVERGENT B6 ;  /* 0x0000000000067941 */ /* 0x000fea0003800200 */
.L_x_94:
[----:B------:R-:W-:Y:S01]  /*5ac0*/  R2UR UR4, R77 ;  /* 0x000000004d0472ca */ /* 0x000fe200000e0000 */
[----:B------:R-:W-:Y:S01]  /*5ad0*/  UISETP.NE.U32.AND UP0, UPT, UR60, URZ, UPT ;  /* 0x000000ff3c00728c */ /* 0x000fe2000bf05070 */
[----:B------:R-:W-:Y:S02]  /*5ae0*/  ISETP.NE.U32.AND P4, PT, R72, RZ, PT ;  /* 0x000000ff4800720c */ /* 0x000fe40003f85070 */
[----:B------:R-:W-:Y:S01]  /*5af0*/  ISETP.NE.U32.AND P2, PT, RZ, UR56, PT ;  /* 0x00000038ff007c0c */ /* 0x000fe2000bf45070 */
[----:B------:R-:W-:Y:S01]  /*5b00*/  UISETP.NE.AND.EX UP1, UPT, UR61, URZ, UPT, UP0 ;  /* 0x000000ff3d00728c */ /* 0x000fe2000bf25300 */
[----:B------:R-:W-:Y:S01]  /*5b10*/  ISETP.NE.AND.EX P4, PT, R73, RZ, PT, P4 ;  /* 0x000000ff4900720c */ /* 0x000fe20003f85340 */
[----:B------:R-:W-:Y:S01]  /*5b20*/  UPLOP3.LUT UP0, UPT, UPT, UPT, UPT, 0x40, 0x4 ;  /* 0x000000000004789c */ /* 0x000fe20003f0e870 */
[----:B------:R-:W-:Y:S05]  /*5b30*/  ISETP.NE.AND.EX P2, PT, RZ, UR57, PT, P2 ;  /* 0x00000039ff007c0c */ /* 0x000fea000bf45320 */
[----:B------:R-:W-:Y:S06]  /*5b40*/  UISETP.NE.AND UP2, UPT, UR4, URZ, UPT ;  /* 0x000000ff0400728c */ /* 0x000fec000bf45270 */
[----:B------:R-:W-:Y:S05]  /*5b50*/  PLOP3.LUT P1, PT, PT, PT, UP2, 0x80, 0x8 ;  /* 0x000000000008781c */ /* 0x000fea0003f2f028 */
[----:B------:R-:W-:Y:S06]  /*5b60*/  @UP2 UPLOP3.LUT UP0, UPT, UPT, UPT, UP1, 0x80, 0x8 ;  /* 0x000000000008289c */ /* 0x000fec0003f0f010 */
[----:B------:R-:W-:Y:S01]  /*5b70*/  PLOP3.LUT P0, PT, PT, PT, UP0, 0x80, 0x8 ;  /* 0x000000000008781c */ /* 0x000fe20003f0f008 */
[----:B------:R-:W-:Y:S01]  /*5b80*/  @!UPT UIADD3 URZ, UPT, UPT, URZ, URZ, URZ ;  /* 0x000000fffffff290 */ /* 0x000fe2000fffe0ff */
[----:B------:R-:W-:Y:S11]  /*5b90*/  BRA.U !UP1, `(.L_x_96) ;  /* 0x00000001093c7547 */ /* 0x000ff6000b800000 */
[----:B------:R-:W-:Y:S01]  /*5ba0*/  UISETP.NE.U32.AND UP0, UPT, UR56, URZ, UPT ;  /* 0x000000ff3800728c */ /* 0x000fe2000bf05070 */
[----:B-1----:R-:W-:Y:S01]  /*5bb0*/  HFMA2 R0, -RZ, RZ, 0, 5.9604644775390625e-08 ;  /* 0x00000001ff007431 */ /* 0x002fe200000001ff */
[----:B------:R-:W1:Y:S01]  /*5bc0*/  LDCU.64 UR8, c[0x0][0x358] ;  /* 0x00006b00ff0877ac */ /* 0x000e620008000a00 */
[----:B------:R-:W-:Y:S01]  /*5bd0*/  IMAD.MOV.U32 R74, RZ, RZ, 0x1 ;  /* 0x00000001ff4a7424 */ /* 0x000fe200078e00ff */
[----:B------:R-:W-:Y:S06]  /*5be0*/  UISETP.NE.AND.EX UP0, UPT, UR57, URZ, UPT, UP0 ;  /* 0x000000ff3900728c */ /* 0x000fec000bf05300 */
[----:B------:R-:W-:Y:S05]  /*5bf0*/  PLOP3.LUT P3, PT, PT, PT, UP0, 0x80, 0x8 ;  /* 0x000000000008781c */ /* 0x000fea0003f6f008 */
[----:B------:R-:W2:Y:S01]  /*5c00*/  @UP0 LDCU.64 UR4, c[0x0][0x888] ;  /* 0x00011100ff0407ac */ /* 0x000ea20008000a00 */
[----:B------:R-:W-:Y:S07]  /*5c10*/  @UP0 UIMAD UR6, UR36, UR60, URZ ;  /* 0x0000003c240602a4 */ /* 0x000fee000f8e02ff */
[----:B------:R-:W-:Y:S01]  /*5c20*/  @!P3 PRMT R74, R0, 0x7610, R74 ;  /* 0x00007610004ab816 */ /* 0x000fe2000000004a */
[----:B--2---:R-:W-:Y:S06]  /*5c30*/  @UP0 UIMAD.WIDE UR4, UR6, 0x4, UR4 ;  /* 0x00000004060408a5 */ /* 0x004fec000f8e0204 */
[----:B-----5:R-:W-:Y:S01]  /*5c40*/  IMAD.U32 R40, RZ, RZ, UR4 ;  /* 0x00000004ff287e24 */ /* 0x020fe2000f8e00ff */
[----:B------:R-:W-:Y:S04]  /*5c50*/  MOV R41, UR5 ;  /* 0x0000000500297c02 */ /* 0x000fe80008000f00 */
[----:B------:R-:W2:Y:S01]  /*5c60*/  @!UP0 LDCU UR4, c[0x0][0x880] ;  /* 0x00011000ff0487ac */ /* 0x000ea20008000800 */
[----:B-1----:R3:W5:Y:S02]  /*5c70*/  @P3 LDG.E R40, desc[UR8][R40.64] ;  /* 0x0000000828283981 */ /* 0x002764000c1e1900 */
[----:B--23--:R-:W-:Y:S02]  /*5c80*/  @!P3 IMAD.U32 R40, RZ, RZ, UR4 ;  /* 0x00000004ff28be24 */ /* 0x00cfe4000f8e00ff */
.L_x_96:
[----:B------:R-:W-:Y:S05]  /*5c90*/  @!P4 BRA `(.L_x_97) ;  /* 0x000000000024c947 */ /* 0x000fea0003800000 */
[----:B------:R-:W-:Y:S01]  /*5ca0*/  ISETP.NE.U32.AND P3, PT, R70, RZ, PT ;  /* 0x000000ff4600720c */ /* 0x000fe20003f65070 */
[----:B------:R-:W2:Y:S03]  /*5cb0*/  LDCU.64 UR4, c[0x0][0x358] ;  /* 0x00006b00ff0477ac */ /* 0x000ea60008000a00 */
[----:B------:R-:W-:Y:S11]  /*5cc0*/  ISETP.NE.AND.EX P3, PT, R71, RZ, PT, P3 ;  /* 0x000000ff4700720c */ /* 0x000ff60003f65330 */
[----:B------:R-:W-:Y:S02]  /*5cd0*/  @!UPT UIADD3 URZ, UPT, UPT, URZ, URZ, URZ ;  /* 0x000000fffffff290 */ /* 0x000fe4000fffe0ff */
[----:B------:R-:W3:Y:S01]  /*5ce0*/  @P3 LDC.64 R2, c[0x0][0x8a8] ;  /* 0x00022a00ff023b82 */ /* 0x000ee20000000a00 */
[----:B-1----:R-:W-:Y:S04]  /*5cf0*/  @P3 IMAD R0, R72, UR36, RZ ;  /* 0x0000002448003c24 */ /* 0x002fe8000f8e02ff */
[----:B---3--:R-:W-:Y:S05]  /*5d00*/  @P3 IMAD.WIDE R2, R0, 0x4, R2 ;  /* 0x0000000400023825 */ /* 0x008fea00078e0202 */
[----:B--2--5:R2:W5:Y:S02]  /*5d10*/  @P3 LDG.E R38, desc[UR4][R2.64] ;  /* 0x0000000402263981 */ /* 0x024564000c1e1900 */
[----:B--2---:R-:W3:Y:S02]  /*5d20*/  @!P3 LDC R38, c[0x0][0x8a0] ;  /* 0x00022800ff26bb82 */ /* 0x004ee40000000800 */
.L_x_97:
[----:B-----5:R-:W-:Y:S01]  /*5d30*/  ISETP.NE.AND P4, PT, R40, RZ, PT ;  /* 0x000000ff2800720c */ /* 0x020fe20003f85270 */
[----:B------:R-:W-:Y:S01]  /*5d40*/  BSSY B1, `(.L_x_98) ;  /* 0x0000042000017945 */ /* 0x000fe20003800000 */
[----:B------:R-:W-:Y:S01]  /*5d50*/  SEL R6, RZ, 0xffffffff, P2 ;  /* 0xffffffffff067807 */ /* 0x000fe20001000000 */
[----:B------:R-:W-:Y:S01]  /*5d60*/  IMAD.MOV.U32 R56, RZ, RZ, 0x1 ;  /* 0x00000001ff387424 */ /* 0x000fe200078e00ff */
[----:B------:R-:W-:Y:S02]  /*5d70*/  LOP3.LUT P3, RZ, R74, 0xff, RZ, 0xc0, !PT ;  /* 0x000000ff4aff7812 */ /* 0x000fe4000786c0ff */
[----:B------:R-:W-:Y:S02]  /*5d80*/  CS2R R46, SRZ ;  /* 0x00000000002e7805 */ /* 0x000fe4000001ff00 */
[----:B-1----:R-:W-:Y:S02]  /*5d90*/  @P1 SEL R0, RZ, 0xffffffff, P4 ;  /* 0xffffffffff001807 */ /* 0x002fe40002000000 */
[----:B------:R-:W-:Y:S02]  /*5da0*/  CS2R R44, SRZ ;  /* 0x00000000002c7805 */ /* 0x000fe4000001ff00 */
[----:B------:R-:W-:Y:S02]  /*5db0*/  LEA R3, R81, UR44, 0x3 ;  /* 0x0000002c51037c11 */ /* 0x000fe4000f8e18ff */
[----:B------:R-:W-:Y:S02]  /*5dc0*/  CS2R R50, SRZ ;  /* 0x0000000000327805 */ /* 0x000fe4000001ff00 */
[----:B------:R-:W-:Y:S02]  /*5dd0*/  @P0 SEL R0, R6, R0, !P3 ;  /* 0x0000000006000207 */ /* 0x000fe40005800000 */
[----:B------:R-:W-:Y:S02]  /*5de0*/  CS2R R48, SRZ ;  /* 0x0000000000307805 */ /* 0x000fe4000001ff00 */
[----:B------:R-:W-:Y:S02]  /*5df0*/  LEA R43, R36, UR44, 0x3 ;  /* 0x0000002c242b7c11 */ /* 0x000fe4000f8e18ff */
[----:B------:R-:W-:Y:S02]  /*5e00*/  @P1 LOP3.LUT R0, R0, 0x1, RZ, 0xc0, !PT ;  /* 0x0000000100001812 */ /* 0x000fe400078ec0ff */
[----:B------:R-:W-:Y:S02]  /*5e10*/  SHF.L.U32 R4, R83, 0x1f, RZ ;  /* 0x0000001f53047819 */ /* 0x000fe400000006ff */
[----:B------:R-:W-:Y:S02]  /*5e20*/  ISETP.NE.U32.OR P6, PT, R0, 0x1, !P1 ;  /* 0x000000010000780c */ /* 0x000fe40004fc5470 */
[----:B------:R-:W-:Y:S02]  /*5e30*/  PLOP3.LUT P2, PT, PT, PT, UP1, 0x80, 0x8 ;  /* 0x000000000008781c */ /* 0x000fe40003f4f018 */
[----:B------:R-:W-:Y:S02]  /*5e40*/  LEA.HI R39, R36, R36, RZ, 0x1 ;  /* 0x0000002424277211 */ /* 0x000fe400078f08ff */
[----:B------:R-:W-:Y:S02]  /*5e50*/  SEL R5, RZ, 0xffffffff, P4 ;  /* 0xffffffffff057807 */ /* 0x000fe40002000000 */
[----:B------:R-:W-:Y:S05]  /*5e60*/  P2R R2, PR, RZ, 0x40 ;  /* 0x00000040ff027803 */ /* 0x000fea0000000000 */
[----:B------:R-:W-:Y:S02]  /*5e70*/  @P6 SHF.L.U32 R0, R80, 0x1f, RZ ;  /* 0x0000001f50006819 */ /* 0x000fe400000006ff */
[----:B------:R-:W-:Y:S02]  /*5e80*/  @P2 SEL R5, R6, R5, !P3 ;  /* 0x0000000506052207 */ /* 0x000fe40005800000 */
[----:B------:R1:W2:Y:S02]  /*5e90*/  @P6 SYNCS.PHASECHK.TRANS64.TRYWAIT P1, [R3+URZ+0x80], R0 ;  /* 0x00008000030065a7 */ /* 0x0002a400080211ff */
[----:B------:R-:W-:Y:S04]  /*5ea0*/  LOP3.LUT R5, R5, 0x1, RZ, 0xc0, !PT ;  /* 0x0000000105057812 */ /* 0x000fe800078ec0ff */
[----:B------:R-:W-:Y:S04]  /*5eb0*/  ISETP.NE.U32.AND P5, PT, R5, 0x1, PT ;  /* 0x000000010500780c */ /* 0x000fe80003fa5070 */
[----:B------:R-:W-:Y:S01]  /*5ec0*/  P2R R57, PR, RZ, 0x20 ;  /* 0x00000020ff397803 */ /* 0x000fe20000000000 */
[----:B------:R4:W3:Y:S01]  /*5ed0*/  SYNCS.PHASECHK.TRANS64.TRYWAIT P0, [R43+URZ+0xd0], R4 ;  /* 0x0000d0042b0075a7 */ /* 0x0008e200080011ff */
[C---:B-1----:R-:W-:Y:S01]  /*5ee0*/  IMAD.SHL.U32 R0, R39.reuse, 0x40, RZ ;  /* 0x0000004027007824 */ /* 0x042fe200078e00ff */
[----:B------:R-:W-:Y:S04]  /*5ef0*/  LOP3.LUT R39, R39, 0xffe, RZ, 0xc0, !PT ;  /* 0x00000ffe27277812 */ /* 0x000fe800078ec0ff */
[----:B------:R-:W-:Y:S01]  /*5f00*/  LOP3.LUT R0, R0, 0xffffff80, RZ, 0xc0, !PT ;  /* 0xffffff8000007812 */ /* 0x000fe200078ec0ff */
[----:B------:R-:W-:Y:S04]  /*5f10*/  IMAD.IADD R39, R36, 0x1, -R39 ;  /* 0x0000000124277824 */ /* 0x000fe800078e0a27 */
[----:B------:R-:W-:Y:S04]  /*5f20*/  IMAD.IADD R0, R37, 0x1, R0 ;  /* 0x0000000125007824 */ /* 0x000fe800078e0200 */
[----:B------:R-:W-:Y:S01]  /*5f30*/  IMAD R39, R39, 0x100000, R0 ;  /* 0x0010000027277824 */ /* 0x000fe200078e0200 */
[----:B--2---:R-:W-:Y:S01]  /*5f40*/  @P6 SEL R56, RZ, 0x1, !P1 ;  /* 0x00000001ff386807 */ /* 0x004fe20004800000 */
[----:B----4-:R-:W-:Y:S06]  /*5f50*/  @!P6 BRA `(.L_x_99) ;  /* 0x000000000080e947 */ /* 0x010fec0003800000 */
[----:B------:R-:W-:Y:S01]  /*5f60*/  @P5 IMAD R6, R81, 0x1000, R69 ;  /* 0x0000100051065824 */ /* 0x000fe200078e0245 */
[----:B------:R-:W-:Y:S01]  /*5f70*/  ISETP.NE.AND P1, PT, R56, RZ, PT ;  /* 0x000000ff3800720c */ /* 0x000fe20003f25270 */
[----:B------:R-:W-:Y:S01]  /*5f80*/  BSSY B0, `(.L_x_100) ;  /* 0x000000b000007945 */ /* 0x000fe20003800000 */
[----:B------:R-:W-:Y:S01]  /*5f90*/  CS2R R50, SRZ ;  /* 0x0000000000327805 */ /* 0x000fe2000001ff00 */
[----:B------:R-:W-:Y:S01]  /*5fa0*/  @P5 VIADD R5, R6, UR44 ;  /* 0x0000002c06055c36 */ /* 0x000fe20008000000 */
[----:B------:R-:W-:Y:S02]  /*5fb0*/  CS2R R48, SRZ ;  /* 0x0000000000307805 */ /* 0x000fe4000001ff00 */
[----:B------:R-:W-:Y:S02]  /*5fc0*/  CS2R R46, SRZ ;  /* 0x00000000002e7805 */ /* 0x000fe4000001ff00 */
[----:B------:R-:W-:Y:S01]  /*5fd0*/  CS2R R44, SRZ ;  /* 0x00000000002c7805 */ /* 0x000fe2000001ff00 */
[----:B------:R-:W-:Y:S04]  /*5fe0*/  @P5 IMAD R5, R84, -0x10, R5 ;  /* 0xfffffff054055824 */ /* 0x000fe800078e0205 */
[----:B------:R-:W-:Y:S05]  /*5ff0*/  @P1 BRA `(.L_x_101) ;  /* 0x00000000000c1947 */ /* 0x000fea0003800000 */
[----:B------:R-:W-:Y:S04]  /*6000*/  SHF.L.U32 R0, R80, 0x1f, RZ ;  /* 0x0000001f50007819 */ /* 0x000fe800000006ff */
[----:B------:R-:W1:Y:S02]  /*6010*/  SYNCS.PHASECHK.TRANS64.TRYWAIT P1, [R3+URZ+0x80], R0 ;  /* 0x00008000030075a7 */ /* 0x000e6400080211ff */
[----:B-1----:R-:W-:Y:S05]  /*6020*/  @!P1 BRA `(.L_x_102) ;  /* 0x0000002400789947 */ /* 0x002fea0003800000 */
.L_x_101:
[----:B------:R-:W-:Y:S05]  /*6030*/  BSYNC B0 ;  /* 0x0000000000007941 */ /* 0x000fea0003800000 */
.L_x_100:
[----:B------:R-:W-:Y:S01]  /*6040*/  ISETP.NE.AND P1, PT, R57, RZ, PT ;  /* 0x000000ff3900720c */ /* 0x000fe20003f25270 */
[----:B-1----:R-:W-:Y:S02]  /*6050*/  VIADD R3, R3, 0x90 ;  /* 0x0000009003037836 */ /* 0x002fe40000000000 */
[----:B------:R-:W-:Y:S02]  /*6060*/  IMAD.U32 R0, RZ, RZ, UR45 ;  /* 0x0000002dff007e24 */ /* 0x000fe4000f8e00ff */
[----:B------:R-:W-:Y:S03]  /*6070*/  VIADD R81, R81, 0x1 ;  /* 0x0000000151517836 */ /* 0x000fe60000000000 */
[----:B------:R-:W-:Y:S05]  /*6080*/  PRMT R0, R0, 0x654, R3 ;  /* 0x0000065400007816 */ /* 0x000fea0000000003 */
[----:B------:R1:W2:Y:S04]  /*6090*/  @P1 LDS.128 R48, [R6+UR44+0x200] ;  /* 0x0002002c06301984 */ /* 0x0002a80008000c00 */
[----:B------:R1:W4:Y:S01]  /*60a0*/  @P1 LDS.128 R44, [R5+0x210] ;  /* 0x00021000052c1984 */ /* 0x0003220000000c00 */
[C---:B------:R-:W-:Y:S01]  /*60b0*/  ISETP.NE.AND P1, PT, R81.reuse, 0x2, PT ;  /* 0x000000025100780c */ /* 0x040fe20003f25270 */
[----:B------:R-:W-:Y:S01]  /*60c0*/  @!PT LDS RZ, [RZ] ;  /* 0x00000000fffff984 */ /* 0x000fe20000000800 */
[----:B------:R-:W-:Y:S01]  /*60d0*/  @!PT LDS RZ, [RZ] ;  /* 0x00000000fffff984 */ /* 0x000fe20000000800 */
[----:B------:R-:W-:Y:S01]  /*60e0*/  @!PT LDS RZ, [RZ] ;  /* 0x00000000fffff984 */ /* 0x000fe20000000800 */
[----:B------:R-:W-:Y:S01]  /*60f0*/  @!PT LDS RZ, [RZ] ;  /* 0x00000000fffff984 */ /* 0x000fe20000000800 */
[----:B------:R5:W-:Y:S06]  /*6100*/  MEMBAR.ALL.CTA ;  /* 0x0000000000007992 */ /* 0x000bec0000008000 */
[----:B-----5:R-:W5:Y:S01]  /*6110*/  FENCE.VIEW.ASYNC.S ;  /* 0x00000000000073c6 */ /* 0x020f620000000000 */
[----:B------:R-:W-:Y:S01]  /*6120*/  SEL R81, R81, RZ, P1 ;  /* 0x000000ff51517207 */ /* 0x000fe20000800000 */
[----:B-----5:R5:W-:Y:S02]  /*6130*/  SYNCS.ARRIVE.TRANS64.RED.A1T0 RZ, [R0+URZ], RZ ;  /* 0x000000ff00ff79a7 */ /* 0x020be400081004ff */
[----:B-----5:R-:W-:Y:S04]  /*6140*/  SEL R0, RZ, 0x1, P1 ;  /* 0x00000001ff007807 */ /* 0x020fe80000800000 */
[----:B-12---:R-:W-:Y:S02]  /*6150*/  LOP3.LUT R80, R80, R0, RZ, 0x3c, !PT ;  /* 0x0000000050507212 */ /* 0x006fe400078e3cff */
.L_x_99:
[----:B------:R-:W-:Y:S05]  /*6160*/  BSYNC B1 ;  /* 0x0000000000017941 */ /* 0x000fea0003800000 */
.L_x_98:
[----:B------:R-:W-:Y:S04]  /*6170*/  SHF.R.U32.HI R0, RZ, 0x15, R39 ;  /* 0x00000015ff007819 */ /* 0x000fe80000011627 */
[----:B------:R-:W-:Y:S01]  /*6180*/  LOP3.LUT P1, RZ, R0, 0x3, R75, 0x48, !PT ;  /* 0x0000000300ff7812 */ /* 0x000fe2000782484b */
[----:B------:R-:W-:Y:S01]  /*6190*/  @!UPT UIADD3 URZ, UPT, UPT, URZ, URZ, URZ ;  /* 0x000000fffffff290 */ /* 0x000fe2000fffe0ff */
[----:B---3--:R-:W-:Y:S11]  /*61a0*/  @P0 BRA `(.L_x_103) ;  /* 0x0000000000080947 */ /* 0x008ff60003800000 */
[----:B------:R-:W1:Y:S02]  /*61b0*/  SYNCS.PHASECHK.TRANS64.TRYWAIT P0, [R43+URZ+0xd0], R4 ;  /* 0x0000d0042b0075a7 */ /* 0x000e6400080011ff */
[----:B-1----:R-:W-:Y:S05]  /*61c0*/  @!P0 BRA `(.L_x_104) ;  /* 0x0000002400248947 */ /* 0x002fea0003800000 */
.L_x_103:
        /* <DEDUP_REMOVED lines=8> */
[----:B------:R-:W5:Y:S01]  /*6250*/  LDCU.64 UR4, c[0x4][0x10] ;  /* 0x01000200ff0477ac */ /* 0x000f620008000a00 */
[----:B--2---:R-:W-:Y:S01]  /*6260*/  MOV R5, UR9 ;  /* 0x0000000900057c02 */ /* 0x004fe20008000f00 */
[----:B-1----:R-:W-:Y:S01]  /*6270*/  IMAD.U32 R4, RZ, RZ, UR8 ;  /* 0x00000008ff047e24 */ /* 0x002fe2000f8e00ff */
[----:B---3--:R-:W-:Y:S01]  /*6280*/  MOV R7, UR7 ;  /* 0x0000000700077c02 */ /* 0x008fe20008000f00 */
[----:B------:R-:W-:Y:S01]  /*6290*/  IMAD.U32 R6, RZ, RZ, UR6 ;  /* 0x00000006ff067e24 */ /* 0x000fe2000f8e00ff */
[----:B-----5:R-:W-:Y:S01]  /*62a0*/  MOV R11, UR5 ;  /* 0x00000005000b7c02 */ /* 0x020fe20008000f00 */
[----:B------:R-:W-:Y:S02]  /*62b0*/  IMAD.U32 R10, RZ, RZ, UR4 ;  /* 0x00000004ff0a7e24 */ /* 0x000fe4000f8e00ff */
[----:B------:R-:W-:Y:S07]  /*62c0*/  LEPC R20, `(.L_x_105) ;  /* 0x000000001014794e */ /* 0x000fee0000000000 */
[----:B----4-:R-:W-:Y:S05]  /*62d0*/  CALL.ABS.NOINC R14 ;  /* 0x000000000e007343 */ /* 0x010fea0003c00000 */
.L_x_105:
[----:B------:R-:W-:Y:S05]  /*62e0*/  WARPSYNC.ALL ;  /* 0x0000000000007948 */ /* 0x000fea0003800000 */
[----:B------:R-:W-:Y:S01]  /*62f0*/  R2UR UR4, R39 ;  /* 0x00000000270472ca */ /* 0x000fe200000e0000 */
[----:B------:R-:W-:Y:S01]  /*6300*/  BSSY.RECONVERGENT B0, `(.L_x_106) ;  /* 0x00000a0000007945 */ /* 0x000fe20003800200 */
[----:B------:R-:W-:Y:S02]  /*6310*/  ISETP.NE.AND P6, PT, R2, RZ, PT ;  /* 0x000000ff0200720c */ /* 0x000fe40003fc5270 */
[C---:B------:R-:W-:Y:S02]  /*6320*/  SHF.L.U32 R2, R48.reuse, 0x10, RZ ;  /* 0x0000001030027819 */ /* 0x040fe400000006ff */
[C---:B------:R-:W-:Y:S02]  /*6330*/  PRMT R3, R48.reuse, 0x8880, RZ ;  /* 0x0000888030037816 */ /* 0x040fe400000000ff */
[----:B------:R-:W-:Y:S02]  /*6340*/  SHF.L.U32 R41, R48, 0x8, RZ ;  /* 0x0000000830297819 */ /* 0x000fe400000006ff */
[----:B------:R-:W-:Y:S02]  /*6350*/  SHF.L.U32 R42, R49, 0x10, RZ ;  /* 0x00000010312a7819 */ /* 0x000fe400000006ff */
[----:B------:R-:W-:Y:S01]  /*6360*/  ISETP.NE.AND P0, PT, R86, RZ, PT ;  /* 0x000000ff5600720c */ /* 0x000fe20003f05270 */
[----:B-1----:R-:W-:Y:S01]  /*6370*/  LDTM.16dp32bit_t0_t15.x32 R4, tmem[UR4] ;  /* 0x00000004000479ee */ /* 0x002fe20008a80000 */
[----:B------:R-:W1:Y:S01]  /*6380*/  LDTM.16dp32bit_t16_t31.x32 R4, tmem[UR4+0x20] ;  /* 0x00002004000479ee */ /* 0x000e620008aa0000 */
[----:B------:R-:W-:Y:S01]  /*6390*/  SHF.R.S32.HI R42, RZ, 0x18, R42 ;  /* 0x00000018ff2a7819 */ /* 0x000fe2000001142a */
[C---:B-1----:R-:W-:Y:S01]  /*63a0*/  IMAD R0, R38.reuse, R4, RZ ;  /* 0x0000000426007224 */ /* 0x042fe200078e02ff */
[----:B------:R-:W-:Y:S01]  /*63b0*/  SHF.R.S32.HI R4, RZ, 0x18, R2 ;  /* 0x00000018ff047819 */ /* 0x000fe20000011402 */
[C---:B------:R-:W-:Y:S01]  /*63c0*/  IMAD R2, R38.reuse, R5, RZ ;  /* 0x0000000526027224 */ /* 0x040fe200078e02ff */
[----:B------:R-:W-:Y:S01]  /*63d0*/  SHF.R.S32.HI R5, RZ, 0x18, R41 ;  /* 0x00000018ff057819 */ /* 0x000fe20000011429 */
[----:B------:R-:W-:Y:S01]  /*63e0*/  IMAD R0, R3, R40, R0 ;  /* 0x0000002803007224 */ /* 0x000fe200078e0200 */
[----:B------:R-:W-:Y:S01]  /*63f0*/  PRMT R41, R49, 0x8880, RZ ;  /* 0x0000888031297816 */ /* 0x000fe200000000ff */
[----:B------:R-:W-:Y:S02]  /*6400*/  IMAD R3, R38, R6, RZ ;  /* 0x0000000626037224 */ /* 0x000fe400078e02ff */
[-C--:B------:R-:W-:Y:S01]  /*6410*/  IMAD R2, R4, R40.reuse, R2 ;  /* 0x0000002804027224 */ /* 0x080fe200078e0202 */
[----:B------:R-:W-:Y:S01]  /*6420*/  SHF.R.S32.HI R4, RZ, 0x18, R48 ;  /* 0x00000018ff047819 */ /* 0x000fe20000011430 */
[----:B------:R-:W-:Y:S02]  /*6430*/  IMAD R7, R38, R7, RZ ;  /* 0x0000000726077224 */ /* 0x000fe400078e02ff */
[-C--:B------:R-:W-:Y:S02]  /*6440*/  IMAD R3, R5, R40.reuse, R3 ;  /* 0x0000002805037224 */ /* 0x080fe400078e0203 */
[----:B------:R-:W-:Y:S02]  /*6450*/  IMAD R7, R4, R40, R7 ;  /* 0x0000002804077224 */ /* 0x000fe400078e0207 */
[C---:B------:R-:W-:Y:S02]  /*6460*/  IMAD R6, R38.reuse, R11, RZ ;  /* 0x0000000b26067224 */ /* 0x040fe400078e02ff */
[C---:B------:R-:W-:Y:S01]  /*6470*/  IMAD R11, R38.reuse, R16, RZ ;  /* 0x00000010260b7224 */ /* 0x040fe200078e02ff */
[----:B------:R-:W-:Y:S01]  /*6480*/  I2IP.S8.S32.SAT R52, R7, R3, RZ ;  /* 0x0000000307347239 */ /* 0x000fe200000014ff */
[C---:B------:R-:W-:Y:S02]  /*6490*/  IMAD R16, R38.reuse, R21, RZ ;  /* 0x0000001526107224 */ /* 0x040fe400078e02ff */
[----:B------:R-:W-:Y:S01]  /*64a0*/  IMAD R21, R38, R26, RZ ;  /* 0x0000001a26157224 */ /* 0x000fe200078e02ff */
[----:B------:R-:W-:Y:S01]  /*64b0*/  I2IP.S8.S32.SAT R52, R2, R0, R52 ;  /* 0x0000000002347239 */ /* 0x000fe20000001434 */
[C---:B------:R-:W-:Y:S01]  /*64c0*/  IMAD R26, R38.reuse, R31, RZ ;  /* 0x0000001f261a7224 */ /* 0x040fe200078e02ff */
[----:B------:R-:W-:Y:S01]  /*64d0*/  SHF.R.S32.HI R2, RZ, 0x18, R49 ;  /* 0x00000018ff027819 */ /* 0x000fe20000011431 */
[C---:B------:R-:W-:Y:S02]  /*64e0*/  IMAD R3, R38.reuse, R8, RZ ;  /* 0x0000000826037224 */ /* 0x040fe400078e02ff */
[----:B------:R-:W-:Y:S02]  /*64f0*/  IMAD.SHL.U32 R31, R49, 0x100, RZ ;  /* 0x00000100311f7824 */ /* 0x000fe400078e00ff */
[C---:B------:R-:W-:Y:S02]  /*6500*/  IMAD R8, R38.reuse, R13, RZ ;  /* 0x0000000d26087224 */ /* 0x040fe400078e02ff */
[C---:B------:R-:W-:Y:S01]  /*6510*/  IMAD R13, R38.reuse, R18, RZ ;  /* 0x00000012260d7224 */ /* 0x040fe200078e02ff */
[----:B------:R-:W-:Y:S01]  /*6520*/  SHF.R.S32.HI R0, RZ, 0x18, R31 ;  /* 0x00000018ff007819 */ /* 0x000fe2000001141f */
[----:B------:R-:W-:Y:S01]  /*6530*/  IMAD R18, R38, R23, RZ ;  /* 0x0000001726127224 */ /* 0x000fe200078e02ff */
[----:B------:R-:W-:Y:S01]  /*6540*/  SHF.L.U32 R31, R50, 0x10, RZ ;  /* 0x00000010321f7819 */ /* 0x000fe200000006ff */
[C---:B------:R-:W-:Y:S02]  /*6550*/  IMAD R4, R38.reuse, R9, RZ ;  /* 0x0000000926047224 */ /* 0x040fe400078e02ff */
[C---:B------:R-:W-:Y:S01]  /*6560*/  IMAD R23, R38.reuse, R28, RZ ;  /* 0x0000001c26177224 */ /* 0x040fe200078e02ff */
[----:B------:R-:W-:Y:S01]  /*6570*/  SHF.R.S32.HI R31, RZ, 0x18, R31 ;  /* 0x00000018ff1f7819 */ /* 0x000fe2000001141f */
[C---:B------:R-:W-:Y:S02]  /*6580*/  IMAD R7, R38.reuse, R12, RZ ;  /* 0x0000000c26077224 */ /* 0x040fe400078e02ff */
[----:B------:R-:W-:Y:S01]  /*6590*/  IMAD R28, R38, R33, RZ ;  /* 0x00000021261c7224 */ /* 0x000fe200078e02ff */
[----:B------:R-:W-:Y:S01]  /*65a0*/  PRMT R33, R50, 0x8880, RZ ;  /* 0x0000888032217816 */ /* 0x000fe200000000ff */
[----:B------:R-:W-:Y:S02]  /*65b0*/  IMAD R3, R41, R40, R3 ;  /* 0x0000002829037224 */ /* 0x000fe400078e0203 */
[C---:B------:R-:W-:Y:S02]  /*65c0*/  IMAD R12, R38.reuse, R17, RZ ;  /* 0x00000011260c7224 */ /* 0x040fe400078e02ff */
[C---:B------:R-:W-:Y:S02]  /*65d0*/  IMAD R5, R38.reuse, R10, RZ ;  /* 0x0000000a26057224 */ /* 0x040fe400078e02ff */
[----:B------:R-:W-:Y:S02]  /*65e0*/  IMAD R17, R38, R22, RZ ;  /* 0x0000001626117224 */ /* 0x000fe400078e02ff */
[----:B------:R-:W-:Y:S02]  /*65f0*/  IMAD R4, R42, R40, R4 ;  /* 0x000000282a047224 */ /* 0x000fe400078e0204 */
[C---:B------:R-:W-:Y:S02]  /*6600*/  IMAD R22, R38.reuse, R27, RZ ;  /* 0x0000001b26167224 */ /* 0x040fe400078e02ff */
[----:B------:R-:W-:Y:S01]  /*6610*/  IMAD R27, R38, R32, RZ ;  /* 0x00000020261b7224 */ /* 0x000fe200078e02ff */
[----:B------:R-:W-:Y:S01]  /*6620*/  SHF.L.U32 R32, R50, 0x8, RZ ;  /* 0x0000000832207819 */ /* 0x000fe200000006ff */
[-C--:B------:R-:W-:Y:S02]  /*6630*/  IMAD R5, R0, R40.reuse, R5 ;  /* 0x0000002800057224 */ /* 0x080fe400078e0205 */
[----:B------:R-:W-:Y:S01]  /*6640*/  IMAD.MOV.U32 R0, RZ, RZ, R33 ;  /* 0x000000ffff007224 */ /* 0x000fe200078e0021 */
[----:B------:R-:W-:Y:S01]  /*6650*/  SHF.R.S32.HI R32, RZ, 0x18, R32 ;  /* 0x00000018ff207819 */ /* 0x000fe20000011420 */
[-C--:B------:R-:W-:Y:S01]  /*6660*/  IMAD R6, R2, R40.reuse, R6 ;  /* 0x0000002802067224 */ /* 0x080fe200078e0206 */
[----:B------:R-:W-:Y:S01]  /*6670*/  SHF.R.S32.HI R2, RZ, 0x18, R50 ;  /* 0x00000018ff027819 */ /* 0x000fe20000011432 */
[----:B------:R-:W-:Y:S01]  /*6680*/  IMAD R7, R0, R40, R7 ;  /* 0x0000002800077224 */ /* 0x000fe200078e0207 */
[----:B------:R-:W-:Y:S01]  /*6690*/  PRMT R0, R51, 0x8880, RZ ;  /* 0x0000888033007816 */ /* 0x000fe200000000ff */
[----:B------:R-:W-:Y:S01]  /*66a0*/  IMAD R9, R38, R14, RZ ;  /* 0x0000000e26097224 */ /* 0x000fe200078e02ff */
[----:B------:R-:W-:Y:S01]  /*66b0*/  I2IP.S8.S32.SAT R6, R6, R5, RZ ;  /* 0x0000000506067239 */ /* 0x000fe200000014ff */
[-C--:B------:R-:W-:Y:S01]  /*66c0*/  IMAD R8, R31, R40.reuse, R8 ;  /* 0x000000281f087224 */ /* 0x080fe200078e0208 */
[C---:B------:R-:W-:Y:S01]  /*66d0*/  SHF.L.U32 R31, R51.reuse, 0x8, RZ ;  /* 0x00000008331f7819 */ /* 0x040fe200000006ff */
[----:B------:R-:W-:Y:S01]  /*66e0*/  IMAD R10, R38, R15, RZ ;  /* 0x0000000f260a7224 */ /* 0x000fe200078e02ff */
[----:B------:R-:W-:Y:S01]  /*66f0*/  I2IP.S8.S32.SAT R53, R4, R3, R6 ;  /* 0x0000000304357239 */ /* 0x000fe20000001406 */
[-C--:B------:R-:W-:Y:S01]  /*6700*/  IMAD R9, R32, R40.reuse, R9 ;  /* 0x0000002820097224 */ /* 0x080fe200078e0209 */
[----:B------:R-:W-:Y:S01]  /*6710*/  SHF.R.S32.HI R5, RZ, 0x18, R31 ;  /* 0x00000018ff057819 */ /* 0x000fe2000001141f */
[-C--:B------:R-:W-:Y:S01]  /*6720*/  IMAD R10, R2, R40.reuse, R10 ;  /* 0x00000028020a7224 */ /* 0x080fe200078e020a */
[----:B------:R-:W-:Y:S01]  /*6730*/  SHF.L.U32 R2, R51, 0x10, RZ ;  /* 0x0000001033027819 */ /* 0x000fe200000006ff */
[----:B------:R-:W-:Y:S01]  /*6740*/  IMAD R11, R0, R40, R11 ;  /* 0x00000028000b7224 */ /* 0x000fe200078e020b */
[----:B------:R-:W-:Y:S01]  /*6750*/  SHF.R.S32.HI R0, RZ, 0x18, R51 ;  /* 0x00000018ff007819 */ /* 0x000fe20000011433 */
[C---:B------:R-:W-:Y:S01]  /*6760*/  IMAD R15, R38.reuse, R20, RZ ;  /* 0x00000014260f7224 */ /* 0x040fe200078e02ff */
[----:B------:R-:W-:Y:S01]  /*6770*/  SHF.R.S32.HI R2, RZ, 0x18, R2 ;  /* 0x00000018ff027819 */ /* 0x000fe20000011402 */
[C---:B------:R-:W-:Y:S01]  /*6780*/  IMAD R14, R38.reuse, R19, RZ ;  /* 0x00000013260e7224 */ /* 0x040fe200078e02ff */
[C---:B----4-:R-:W-:Y:S01]  /*6790*/  SHF.L.U32 R4, R45.reuse, 0x10, RZ ;  /* 0x000000102d047819 */ /* 0x050fe200000006ff */
[----:B------:R-:W-:Y:S01]  /*67a0*/  IMAD R19, R38, R24, RZ ;  /* 0x0000001826137224 */ /* 0x000fe200078e02ff */
[----:B------:R-:W-:Y:S01]  /*67b0*/  PRMT R3, R45, 0x8880, RZ ;  /* 0x000088802d037816 */ /* 0x000fe200000000ff */
[-C--:B------:R-:W-:Y:S01]  /*67c0*/  IMAD R12, R2, R40.reuse, R12 ;  /* 0x00000028020c7224 */ /* 0x080fe200078e020c */
[----:B------:R-:W-:Y:S01]  /*67d0*/  PRMT R2, R44, 0x8880, RZ ;  /* 0x000088802c027816 */ /* 0x000fe200000000ff */
[-C--:B------:R-:W-:Y:S01]  /*67e0*/  IMAD R13, R5, R40.reuse, R13 ;  /* 0x00000028050d7224 */ /* 0x080fe200078e020d */
[----:B------:R-:W-:Y:S01]  /*67f0*/  SHF.R.S32.HI R4, RZ, 0x18, R4 ;  /* 0x00000018ff047819 */ /* 0x000fe20000011404 */
[----:B------:R-:W-:Y:S01]  /*6800*/  IMAD R14, R0, R40, R14 ;  /* 0x00000028000e7224 */ /* 0x000fe200078e020e */
[----:B------:R-:W-:Y:S01]  /*6810*/  MOV R0, R2 ;  /* 0x0000000200007202 */ /* 0x000fe20000000f00 */
[----:B------:R-:W-:Y:S01]  /*6820*/  IMAD.U32 R5, R44, 0x10000, RZ ;  /* 0x000100002c057824 */ /* 0x000fe200078e00ff */
[----:B------:R-:W-:Y:S01]  /*6830*/  I2IP.S8.S32.SAT R9, R10, R9, RZ ;  /* 0x000000090a097239 */ /* 0x000fe200000014ff */
[----:B------:R-:W-:Y:S01]  /*6840*/  IMAD R20, R38, R25, RZ ;  /* 0x0000001926147224 */ /* 0x000fe200078e02ff */
[----:B------:R-:W-:Y:S01]  /*6850*/  I2IP.S8.S32.SAT R13, R14, R13, RZ ;  /* 0x0000000d0e0d7239 */ /* 0x000fe200000014ff */
[----:B------:R-:W-:Y:S01]  /*6860*/  IMAD R15, R0, R40, R15 ;  /* 0x00000028000f7224 */ /* 0x000fe200078e020f */
[----:B------:R-:W-:Y:S01]  /*6870*/  SHF.R.S32.HI R2, RZ, 0x18, R5 ;  /* 0x00000018ff027819 */ /* 0x000fe20000011405 */
[----:B------:R-:W-:Y:S01]  /*6880*/  IMAD R24, R38, R29, RZ ;  /* 0x0000001d26187224 */ /* 0x000fe200078e02ff */
[----:B------:R-:W-:Y:S01]  /*6890*/  SHF.L.U32 R0, R44, 0x8, RZ ;  /* 0x000000082c007819 */ /* 0x000fe200000006ff */
[----:B------:R-:W-:Y:S01]  /*68a0*/  IMAD R25, R38, R30, RZ ;  /* 0x0000001e26197224 */ /* 0x000fe200078e02ff */
[----:B------:R-:W-:Y:S01]  /*68b0*/  I2IP.S8.S32.SAT R54, R8, R7, R9 ;  /* 0x0000000708367239 */ /* 0x000fe20000001409 */
[----:B------:R-:W-:Y:S01]  /*68c0*/  IMAD R16, R2, R40, R16 ;  /* 0x0000002802107224 */ /* 0x000fe200078e0210 */
[----:B------:R-:W-:Y:S01]  /*68d0*/  SHF.R.S32.HI R0, RZ, 0x18, R0 ;  /* 0x00000018ff007819 */ /* 0x000fe20000011400 */
[----:B------:R-:W-:Y:S01]  /*68e0*/  IMAD R29, R38, R34, RZ ;  /* 0x00000022261d7224 */ /* 0x000fe200078e02ff */
[----:B------:R-:W-:Y:S01]  /*68f0*/  SHF.R.S32.HI R2, RZ, 0x18, R44 ;  /* 0x00000018ff027819 */ /* 0x000fe2000001142c */
[----:B------:R-:W-:Y:S01]  /*6900*/  IMAD.SHL.U32 R5, R45, 0x100, RZ ;  /* 0x000001002d057824 */ /* 0x000fe200078e00ff */
[----:B------:R-:W-:Y:S01]  /*6910*/  I2IP.S8.S32.SAT R55, R12, R11, R13 ;  /* 0x0000000b0c377239 */ /* 0x000fe2000000140d */
[-C--:B------:R-:W-:Y:S02]  /*6920*/  IMAD R17, R0, R40.reuse, R17 ;  /* 0x0000002800117224 */ /* 0x080fe400078e0211 */
[-C--:B------:R-:W-:Y:S01]  /*6930*/  IMAD R18, R2, R40.reuse, R18 ;  /* 0x0000002802127224 */ /* 0x080fe200078e0212 */
[----:B------:R-:W-:Y:S01]  /*6940*/  SHF.R.S32.HI R0, RZ, 0x18, R5 ;  /* 0x00000018ff007819 */ /* 0x000fe20000011405 */
[-C--:B------:R-:W-:Y:S01]  /*6950*/  IMAD R19, R3, R40.reuse, R19 ;  /* 0x0000002803137224 */ /* 0x080fe200078e0213 */
[----:B------:R-:W-:Y:S01]  /*6960*/  SHF.R.S32.HI R2, RZ, 0x18, R45 ;  /* 0x00000018ff027819 */ /* 0x000fe2000001142d */
[-C--:B------:R-:W-:Y:S01]  /*6970*/  IMAD R20, R4, R40.reuse, R20 ;  /* 0x0000002804147224 */ /* 0x080fe200078e0214 */
[----:B------:R-:W-:Y:S01]  /*6980*/  SHF.L.U32 R4, R46, 0x10, RZ ;  /* 0x000000102e047819 */ /* 0x000fe200000006ff */
[-C--:B------:R-:W-:Y:S01]  /*6990*/  IMAD R21, R0, R40.reuse, R21 ;  /* 0x0000002800157224 */ /* 0x080fe200078e0215 */
[C---:B------:R-:W-:Y:S01]  /*69a0*/  PRMT R0, R46.reuse, 0x8880, RZ ;  /* 0x000088802e007816 */ /* 0x040fe200000000ff */
[----:B------:R1:W-:Y:S01]  /*69b0*/  STS.128 [R69+UR44+0x2200], R52 ;  /* 0x0022003445007988 */ /* 0x0003e20008000c2c */
[----:B------:R-:W-:Y:S01]  /*69c0*/  SHF.L.U32 R3, R46, 0x8, RZ ;  /* 0x000000082e037819 */ /* 0x000fe200000006ff */
[-C--:B------:R-:W-:Y:S01]  /*69d0*/  IMAD R22, R2, R40.reuse, R22 ;  /* 0x0000002802167224 */ /* 0x080fe200078e0216 */
[----:B------:R-:W-:Y:S01]  /*69e0*/  SHF.R.S32.HI R2, RZ, 0x18, R4 ;  /* 0x00000018ff027819 */ /* 0x000fe20000011404 */
[-C--:B------:R-:W-:Y:S01]  /*69f0*/  IMAD R23, R0, R40.reuse, R23 ;  /* 0x0000002800177224 */ /* 0x080fe200078e0217 */
[----:B------:R-:W-:Y:S01]  /*6a00*/  SHF.R.S32.HI R3, RZ, 0x18, R3 ;  /* 0x00000018ff037819 */ /* 0x000fe20000011403 */
[----:B------:R-:W-:Y:S01]  /*6a10*/  IMAD R30, R38, R35, RZ ;  /* 0x00000023261e7224 */ /* 0x000fe200078e02ff */
[----:B------:R-:W-:Y:S01]  /*6a20*/  SHF.R.S32.HI R0, RZ, 0x18, R46 ;  /* 0x00000018ff007819 */ /* 0x000fe2000001142e */
[-C--:B------:R-:W-:Y:S01]  /*6a30*/  IMAD R24, R2, R40.reuse, R24 ;  /* 0x0000002802187224 */ /* 0x080fe200078e0218 */
[----:B------:R-:W-:Y:S01]  /*6a40*/  PRMT R2, R47, 0x8880, RZ ;  /* 0x000088802f027816 */ /* 0x000fe200000000ff */
[-C--:B------:R-:W-:Y:S01]  /*6a50*/  IMAD R25, R3, R40.reuse, R25 ;  /* 0x0000002803197224 */ /* 0x080fe200078e0219 */
[C---:B------:R-:W-:Y:S01]  /*6a60*/  SHF.L.U32 R3, R47.reuse, 0x10, RZ ;  /* 0x000000102f037819 */ /* 0x040fe200000006ff */
[----:B------:R-:W-:Y:S01]  /*6a70*/  IMAD.SHL.U32 R4, R47, 0x100, RZ ;  /* 0x000001002f047824 */ /* 0x000fe200078e00ff */
[----:B------:R-:W-:Y:S01]  /*6a80*/  SHF.R.S32.HI R5, RZ, 0x18, R47 ;  /* 0x00000018ff057819 */ /* 0x000fe2000001142f */
[-C--:B------:R-:W-:Y:S01]  /*6a90*/  IMAD R26, R0, R40.reuse, R26 ;  /* 0x00000028001a7224 */ /* 0x080fe200078e021a */
[----:B------:R-:W-:Y:S01]  /*6aa0*/  SHF.R.S32.HI R3, RZ, 0x18, R3 ;  /* 0x00000018ff037819 */ /* 0x000fe20000011403 */
[-C--:B------:R-:W-:Y:S01]  /*6ab0*/  IMAD R27, R2, R40.reuse, R27 ;  /* 0x00000028021b7224 */ /* 0x080fe200078e021b */
[----:B------:R-:W-:Y:S02]  /*6ac0*/  SHF.R.S32.HI R4, RZ, 0x18, R4 ;  /* 0x00000018ff047819 */ /* 0x000fe40000011404 */
[----:B------:R-:W-:Y:S01]  /*6ad0*/  I2IP.S8.S32.SAT R17, R18, R17, RZ ;  /* 0x0000001112117239 */ /* 0x000fe200000014ff */
[-C--:B------:R-:W-:Y:S01]  /*6ae0*/  IMAD R28, R3, R40.reuse, R28 ;  /* 0x00000028031c7224 */ /* 0x080fe200078e021c */
[----:B------:R-:W-:Y:S01]  /*6af0*/  I2IP.S8.S32.SAT R21, R22, R21, RZ ;  /* 0x0000001516157239 */ /* 0x000fe200000014ff */
[-C--:B------:R-:W-:Y:S01]  /*6b00*/  IMAD R29, R4, R40.reuse, R29 ;  /* 0x00000028041d7224 */ /* 0x080fe200078e021d */
[----:B------:R-:W-:Y:S01]  /*6b10*/  I2IP.S8.S32.SAT R16, R16, R15, R17 ;  /* 0x0000000f10107239 */ /* 0x000fe20000001411 */
[----:B------:R-:W-:Y:S01]  /*6b20*/  IMAD R30, R5, R40, R30 ;  /* 0x00000028051e7224 */ /* 0x000fe200078e021e */
[----:B------:R-:W-:Y:S02]  /*6b30*/  I2IP.S8.S32.SAT R17, R20, R19, R21 ;  /* 0x0000001314117239 */ /* 0x000fe40000001415 */
[----:B------:R-:W-:Y:S02]  /*6b40*/  I2IP.S8.S32.SAT R18, R26, R25, RZ ;  /* 0x000000191a127239 */ /* 0x000fe400000014ff */
[----:B------:R-:W-:Y:S02]  /*6b50*/  I2IP.S8.S32.SAT R19, R30, R29, RZ ;  /* 0x0000001d1e137239 */ /* 0x000fe400000014ff */
[----:B------:R-:W-:Y:S02]  /*6b60*/  IADD3 R2, PT, PT, R69, UR44, RZ ;  /* 0x0000002c45027c10 */ /* 0x000fe4000fffe0ff */
[----:B------:R-:W-:Y:S02]  /*6b70*/  SHF.L.U32 R0, R79, 0x4, RZ ;  /* 0x000000044f007819 */ /* 0x000fe400000006ff */
[----:B------:R-:W-:Y:S02]  /*6b80*/  I2IP.S8.S32.SAT R18, R24, R23, R18 ;  /* 0x0000001718127239 */ /* 0x000fe40000001412 */
[----:B------:R-:W-:Y:S02]  /*6b90*/  I2IP.S8.S32.SAT R19, R28, R27, R19 ;  /* 0x0000001b1c137239 */ /* 0x000fe40000001413 */
[----:B------:R-:W-:Y:S02]  /*6ba0*/  IADD3 R87, PT, PT, R2, R0, RZ ;  /* 0x0000000002577210 */ /* 0x000fe40007ffe0ff */
[----:B------:R-:W-:Y:S02]  /*6bb0*/  LEA R3, R81, UR44, 0x3 ;  /* 0x0000002c51037c11 */ /* 0x000fe4000f8e18ff */
[----:B------:R-:W-:Y:S01]  /*6bc0*/  @P6 SHF.L.U32 R4, R80, 0x1f, RZ ;  /* 0x0000001f50046819 */ /* 0x000fe200000006ff */
[----:B------:R1:W-:Y:S01]  /*6bd0*/  STS.128 [R87+0x2210], R16 ;  /* 0x0022101057007388 */ /* 0x0003e20000000c00 */
[----:B------:R-:W-:Y:S01]  /*6be0*/  @!PT LDS RZ, [RZ] ;  /* 0x00000000fffff984 */ /* 0x000fe20000000800 */
[----:B------:R-:W-:Y:S01]  /*6bf0*/  @!PT LDS RZ, [RZ] ;  /* 0x00000000fffff984 */ /* 0x000fe20000000800 */
[----:B------:R-:W-:Y:S01]  /*6c00*/  @!PT LDS RZ, [RZ] ;  /* 0x00000000fffff984 */ /* 0x000fe20000000800 */
[----:B------:R-:W-:Y:S01]  /*6c10*/  @!PT LDS RZ, [RZ] ;  /* 0x00000000fffff984 */ /* 0x000fe20000000800 */
[----:B------:R2:W-:Y:S07]  /*6c20*/  MEMBAR.ALL.CTA ;  /* 0x0000000000007992 */ /* 0x0005ee0000008000 */
[----:B--2---:R-:W2:Y:S02]  /*6c30*/  FENCE.VIEW.ASYNC.S ;  /* 0x00000000000073c6 */ /* 0x004ea40000000000 */
[----:B--2---:R-:W-:Y:S06]  /*6c40*/  BAR.SYNC.DEFER_BLOCKING 0x1, 0x80 ;  /* 0x0042000000007b1d */ /* 0x004fec0000010000 */
[----:B------:R-:W-:Y:S05]  /*6c50*/  @P0 BRA `(.L_x_107) ;  /* 0x0000000000280947 */ /* 0x000fea0003800000 */
[----:B------:R-:W2:Y:S01]  /*6c60*/  LDCU.64 UR6, c[0x0][0x348] ;  /* 0x00006900ff0677ac */ /* 0x000ea20008000a00 */
[----:B------:R-:W-:Y:S01]  /*6c70*/  UIADD3 UR4, UPT, UPT, UR44, 0x2200, URZ ;  /* 0x000022002c047890 */ /* 0x000fe2000fffe0ff */
[----:B------:R-:W-:Y:S05]  /*6c80*/  UMOV UR51, UR36 ;  /* 0x0000002400337c82 */ /* 0x000fea0008000000 */
[----:B------:R-:W-:Y:S04]  /*6c90*/  MOV R85, UR4 ;  /* 0x0000000400557c02 */ /* 0x000fe80008000f00 */
[----:B------:R-:W-:Y:S01]  /*6ca0*/  R2UR UR48, R85 ;  /* 0x00000000553072ca */ /* 0x000fe200000e0000 */
[----:B--2---:R-:W-:Y:S04]  /*6cb0*/  UIADD3 UR4, UP0, UPT, UR6, 0x680, URZ ;  /* 0x0000068006047890 */ /* 0x004fe8000ff1e0ff */
[----:B------:R-:W-:Y:S09]  /*6cc0*/  UIADD3.X UR5, UPT, UPT, URZ, UR7, URZ, UP0, !UPT ;  /* 0x00000007ff057290 */ /* 0x000ff200087fe4ff */
[----:B------:R2:W-:Y:S01]  /*6cd0*/  UTMASTG.3D [UR48], [UR4] ;  /* 0x00000030040073b5 */ /* 0x0005e20008010000 */
[----:B------:R0:W-:Y:S01]  /*6ce0*/  UTMACMDFLUSH ;  /* 0x00000000000079b7 */ /* 0x0001e20000000000 */
[----:B--2---:R-:W-:Y:S04]  /*6cf0*/  DEPBAR.LE SB0, 0x1 ;  /* 0x000080400000791a */ /* 0x004fe80000000000 */
.L_x_107:
[----:B------:R-:W-:Y:S05]  /*6d00*/  BSYNC.RECONVERGENT B0 ;  /* 0x0000000000007941 */ /* 0x000fea0003800200 */
.L_x_106:
[----:B------:R-:W-:Y:S06]  /*6d10*/  BAR.SYNC.DEFER_BLOCKING 0x1, 0x80 ;  /* 0x0042000000007b1d */ /* 0x000fec0000010000 */
[----:B------:R-:W2:Y:S01]  /*6d20*/  @P6 SYNCS.PHASECHK.TRANS64.TRYWAIT P0, [R3+URZ+0x80], R4 ;  /* 0x00008004030065a7 */ /* 0x000ea200080011ff */
[----:B------:R-:W-:Y:S01]  /*6d30*/  BSSY B1, `(.L_x_108) ;  /* 0x000001f000017945 */ /* 0x000fe20003800000 */
[----:B--2---:R-:W-:Y:S03]  /*6d40*/  @P6 SEL R56, RZ, 0x1, !P0 ;  /* 0x00000001ff386807 */ /* 0x004fe60004000000 */
[----:B------:R-:W-:Y:S05]  /*6d50*/  @!P6 BRA `(.L_x_109) ;  /* 0x000000000070e947 */ /* 0x000fea0003800000 */
[----:B------:R-:W-:Y:S01]  /*6d60*/  ISETP.NE.AND P1, PT, R57, RZ, PT ;  /* 0x000000ff3900720c */ /* 0x000fe20003f25270 */
[----:B------:R-:W-:Y:S01]  /*6d70*/  BSSY B0, `(.L_x_110) ;  /* 0x0000008000007945 */ /* 0x000fe20003800000 */
[----:B------:R-:W-:Y:S11]  /*6d80*/  ISETP.NE.AND P0, PT, R56, RZ, PT ;  /* 0x000000ff3800720c */ /* 0x000ff60003f05270 */
[----:B------:R-:W-:Y:S04]  /*6d90*/  @P1 IMAD R2, R81, 0x1000, R2 ;  /* 0x0000100051021824 */ /* 0x000fe800078e0202 */
[----:B------:R-:W-:Y:S01]  /*6da0*/  @P1 IMAD.IADD R4, R0, 0x1, R2 ;  /* 0x0000000100041824 */ /* 0x000fe200078e0202 */
[----:B------:R-:W-:Y:S06]  /*6db0*/  @P0 BRA `(.L_x_111) ;  /* 0x00000000000c0947 */ /* 0x000fec0003800000 */
[----:B------:R-:W-:Y:S04]  /*6dc0*/  SHF.L.U32 R0, R80, 0x1f, RZ ;  /* 0x0000001f50007819 */ /* 0x000fe800000006ff */
[----:B------:R-:W2:Y:S02]  /*6dd0*/  SYNCS.PHASECHK.TRANS64.TRYWAIT P0, [R3+URZ+0x80], R0 ;  /* 0x00008000030075a7 */ /* 0x000ea400080011ff */
[----:B--2---:R-:W-:Y:S05]  /*6de0*/  @!P0 BRA `(.L_x_112) ;  /* 0x0000001800308947 */ /* 0x004fea0003800000 */
.L_x_111:
[----:B------:R-:W-:Y:S05]  /*6df0*/  BSYNC B0 ;  /* 0x0000000000007941 */ /* 0x000fea0003800000 */
.L_x_110:
[----:B------:R-:W-:Y:S01]  /*6e00*/  ISETP.NE.AND P0, PT, R57, RZ, PT ;  /* 0x000000ff3900720c */ /* 0x000fe20003f05270 */
[----:B--2---:R-:W-:Y:S02]  /*6e10*/  VIADD R3, R3, 0x90 ;  /* 0x0000009003037836 */ /* 0x004fe40000000000 */
[----:B------:R-:W-:Y:S02]  /*6e20*/  IMAD.U32 R0, RZ, RZ, UR45 ;  /* 0x0000002dff007e24 */ /* 0x000fe4000f8e00ff */
[----:B------:R-:W-:Y:S03]  /*6e30*/  VIADD R81, R81, 0x1 ;  /* 0x0000000151517836 */ /* 0x000fe60000000000 */
[----:B------:R-:W-:Y:S05]  /*6e40*/  PRMT R0, R0, 0x654, R3 ;  /* 0x0000065400007816 */ /* 0x000fea0000000003 */
[----:B------:R2:W3:Y:S04]  /*6e50*/  @P0 LDS.128 R48, [R2+0x200] ;  /* 0x0002000002300984 */ /* 0x0004e80000000c00 */
        /* <DEDUP_REMOVED lines=11> */
[----:B--23--:R-:W-:Y:S02]  /*6f10*/  LOP3.LUT R80, R80, R0, RZ, 0x3c, !PT ;  /* 0x0000000050507212 */ /* 0x00cfe400078e3cff */
.L_x_109:
[----:B------:R-:W-:Y:S05]  /*6f20*/  BSYNC B1 ;  /* 0x0000000000017941 */ /* 0x000fea0003800000 */
.L_x_108:
[----:B------:R-:W-:Y:S05]  /*6f30*/  VIADD R0, R39, 0x40 ;  /* 0x0000004027007836 */ /* 0x000fea0000000000 */
[----:B------:R-:W-:Y:S04]  /*6f40*/  SHF.R.U32.HI R0, RZ, 0x15, R0 ;  /* 0x00000015ff007819 */ /* 0x000fe80000011600 */
[----:B------:R-:W-:Y:S11]  /*6f50*/  LOP3.LUT P0, RZ, R0, 0x3, R75, 0x48, !PT ;  /* 0x0000000300ff7812 */ /* 0x000ff6000780484b */
[----:B------:R-:W-:Y:S02]  /*6f60*/  @!UPT UIADD3 URZ, UPT, UPT, URZ, URZ, URZ ;  /* 0x000000fffffff290 */ /* 0x000fe4000fffe0ff */
[----:B------:R-:W-:Y:S05]  /*6f70*/  @!P0 BRA `(.L_x_113) ;  /* 0x0000000000408947 */ /* 0x000fea0003800000 */
[----:B------:R-:W2:Y:S01]  /*6f80*/  LDCU.64 UR8, c[0x4][0x70] ;  /* 0x01000e00ff0877ac */ /* 0x000ea20008000a00 */
[----:B------:R-:W-:Y:S01]  /*6f90*/  MOV R3, 0x0 ;  /* 0x0000000000037802 */ /* 0x000fe20000000f00 */
[----:B------:R-:W-:Y:S02]  /*6fa0*/  HFMA2 R12, -RZ, RZ, 0, 5.9604644775390625e-08 ;  /* 0x00000001ff0c7431 */ /* 0x000fe400000001ff */
[----:B------:R-:W-:Y:S02]  /*6fb0*/  IMAD.MOV.U32 R8, RZ, RZ, 0x192 ;  /* 0x00000192ff087424 */ /* 0x000fe400078e00ff */
[----:B------:R-:W-:Y:S01]  /*6fc0*/  IMAD.MOV.U32 R13, RZ, RZ, RZ ;  /* 0x000000ffff0d7224 */ /* 0x000fe200078e00ff */
[----:B------:R-:W3:Y:S01]  /*6fd0*/  LDCU.64 UR6, c[0x4][0x78] ;  /* 0x01000f00ff0677ac */ /* 0x000ee20008000a00 */
[----:B------:R-:W1:Y:S01]  /*6fe0*/  LDC.64 R2, c[0x4][R3] ;  /* 0x0100000003027b82 */ /* 0x000e620000000a00 */
[----:B------:R-:W5:Y:S01]  /*6ff0*/  LDCU.64 UR4, c[0x4][0x10] ;  /* 0x01000200ff0477ac */ /* 0x000f620008000a00 */
[----:B--2---:R-:W-:Y:S01]  /*7000*/  MOV R5, UR9 ;  /* 0x0000000900057c02 */ /* 0x004fe20008000f00 */
[----:B------:R-:W-:Y:S01]  /*7010*/  IMAD.U32 R4, RZ, RZ, UR8 ;  /* 0x00000008ff047e24 */ /* 0x000fe2000f8e00ff */
[----:B---3--:R-:W-:Y:S01]  /*7020*/  MOV R7, UR7 ;  /* 0x0000000700077c02 */ /* 0x008fe20008000f00 */
[----:B------:R-:W-:Y:S01]  /*7030*/  IMAD.U32 R6, RZ, RZ, UR6 ;  /* 0x00000006ff067e24 */ /* 0x000fe2000f8e00ff */
[----:B-----5:R-:W-:Y:S01]  /*7040*/  MOV R11, UR5 ;  /* 0x00000005000b7c02 */ /* 0x020fe20008000f00 */
[----:B------:R-:W-:Y:S02]  /*7050*/  IMAD.U32 R10, RZ, RZ, UR4 ;  /* 0x00000004ff0a7e24 */ /* 0x000fe4000f8e00ff */
[----:B------:R-:W-:Y:S07]  /*7060*/  LEPC R20, `(.L_x_113) ;  /* 0x000000001014794e */ /* 0x000fee0000000000 */
[----:B-1--4-:R-:W-:Y:S05]  /*7070*/  CALL.ABS.NOINC R2 ;  /* 0x0000000002007343 */ /* 0x012fea0003c00000 */
.L_x_113:
[----:B------:R-:W-:Y:S01]  /*7080*/  ISETP.NE.AND P0, PT, R86, RZ, PT ;  /* 0x000000ff5600720c */ /* 0x000fe20003f05270 */
[----:B------:R-:W-:Y:S05]  /*7090*/  WARPSYNC.ALL ;  /* 0x0000000000007948 */ /* 0x000fea0003800000 */
[----:B------:R-:W-:Y:S01]  /*70a0*/  IMAD.SHL.U32 R66, R49, 0x100, RZ ;  /* 0x0000010031427824 */ /* 0x000fe200078e00ff */
[----:B------:R-:W-:Y:S01]  /*70b0*/  R2UR UR4, R39 ;  /* 0x00000000270472ca */ /* 0x000fe200000e0000 */
[----:B------:R-:W-:Y:S01]  /*70c0*/  IMAD.SHL.U32 R60, R51, 0x100, RZ ;  /* 0x00000100333c7824 */ /* 0x000fe200078e00ff */
[C---:B------:R-:W-:Y:S01]  /*70d0*/  SHF.L.U32 R2, R48.reuse, 0x10, RZ ;  /* 0x0000001030027819 */ /* 0x040fe200000006ff */
[----:B-1--4-:R-:W-:Y:S01]  /*70e0*/  IMAD.SHL.U32 R54, R45, 0x100, RZ ;  /* 0x000001002d367824 */ /* 0x012fe200078e00ff */
[C---:B------:R-:W-:Y:S01]  /*70f0*/  PRMT R0, R48.reuse, 0x8880, RZ ;  /* 0x0000888030007816 */ /* 0x040fe200000000ff */
[----:B------:R-:W-:Y:S01]  /*7100*/  BSSY.RECONVERGENT B0, `(.L_x_114) ;  /* 0x000009f000007945 */ /* 0x000fe20003800200 */
[----:B------:R-:W-:Y:S02]  /*7110*/  SHF.L.U32 R3, R48, 0x8, RZ ;  /* 0x0000000830037819 */ /* 0x000fe400000006ff */
[----:B------:R-:W-:Y:S02]  /*7120*/  SHF.R.S32.HI R2, RZ, 0x18, R2 ;  /* 0x00000018ff027819 */ /* 0x000fe40000011402 */
[----:B------:R-:W-:Y:S02]  /*7130*/  PRMT R68, R49, 0x8880, RZ ;  /* 0x0000888031447816 */ /* 0x000fe400000000ff */
[----:B------:R-:W-:Y:S01]  /*7140*/  SHF.R.S32.HI R3, RZ, 0x18, R3 ;  /* 0x00000018ff037819 */ /* 0x000fe20000011403 */
[----:B------:R-:W-:Y:S01]  /*7150*/  LDTM.16dp32bit_t0_t15.x32 R4, tmem[UR4+0x40] ;  /* 0x00004004000479ee */ /* 0x000fe20008a80000 */
[----:B------:R-:W1:Y:S01]  /*7160*/  LDTM.16dp32bit_t16_t31.x32 R4, tmem[UR4+0x60] ;  /* 0x00006004000479ee */ /* 0x000e620008aa0000 */
[----:B------:R-:W-:Y:S01]  /*7170*/  NOP ;  /* 0x0000000000007918 */ /* 0x000fe20000000000 */
[C---:B------:R-:W-:Y:S02]  /*7180*/  SHF.L.U32 R63, R50.reuse, 0x8, RZ ;  /* 0x00000008323f7819 */ /* 0x040fe400000006ff */
[C---:B------:R-:W-:Y:S02]  /*7190*/  PRMT R62, R51.reuse, 0x8880, RZ ;  /* 0x00008880333e7816 */ /* 0x040fe400000000ff */
[----:B------:R-:W-:Y:S02]  /*71a0*/  SHF.L.U32 R61, R51, 0x10, RZ ;  /* 0x00000010333d7819 */ /* 0x000fe400000006ff */
[----:B------:R-:W-:Y:S02]  /*71b0*/  R2UR UR5, R43 ;  /* 0x000000002b0572ca */ /* 0x000fe400000e0000 */
[----:B------:R-:W-:Y:S01]  /*71c0*/  SHF.R.S32.HI R39, RZ, 0x18, R48 ;  /* 0x00000018ff277819 */ /* 0x000fe20000011430 */
[----:B------:R-:W-:Y:S01]  /*71d0*/  IMAD.SHL.U32 R48, R47, 0x100, RZ ;  /* 0x000001002f307824 */ /* 0x000fe200078e00ff */
[----:B------:R-:W-:Y:S02]  /*71e0*/  SHF.L.U32 R67, R49, 0x10, RZ ;  /* 0x0000001031437819 */ /* 0x000fe400000006ff */
[C---:B------:R-:W-:Y:S02]  /*71f0*/  PRMT R65, R50.reuse, 0x8880, RZ ;  /* 0x0000888032417816 */ /* 0x040fe400000000ff */
[----:B------:R-:W-:Y:S02]  /*7200*/  SHF.R.S32.HI R41, RZ, 0x18, R49 ;  /* 0x00000018ff297819 */ /* 0x000fe40000011431 */
[----:B------:R-:W-:Y:S02]  /*7210*/  SHF.L.U32 R64, R50, 0x10, RZ ;  /* 0x0000001032407819 */ /* 0x000fe400000006ff */
[----:B------:R-:W-:Y:S01]  /*7220*/  SHF.R.S32.HI R42, RZ, 0x18, R50 ;  /* 0x00000018ff2a7819 */ /* 0x000fe20000011432 */
[----:B------:R-:W-:Y:S01]  /*7230*/  UIADD3 UR4, UPT, UPT, UR5, 0xf0, URZ ;  /* 0x000000f005047890 */ /* 0x000fe2000fffe0ff */
[----:B------:R-:W-:Y:S01]  /*7240*/  PRMT R59, R44, 0x8880, RZ ;  /* 0x000088802c3b7816 */ /* 0x000fe200000000ff */
[C---:B-1----:R-:W-:Y:S02]  /*7250*/  IMAD R4, R38.reuse, R4, RZ ;  /* 0x0000000426047224 */ /* 0x042fe400078e02ff */
[----:B------:R-:W-:Y:S01]  /*7260*/  UPRMT UR4, UR45, 0x654, UR4 ;  /* 0x000006542d047896 */ /* 0x000fe20008000004 */
[C---:B------:R-:W-:Y:S01]  /*7270*/  IMAD R5, R38.reuse, R5, RZ ;  /* 0x0000000526057224 */ /* 0x040fe200078e02ff */
[----:B------:R-:W-:Y:S01]  /*7280*/  SHF.R.S32.HI R43, RZ, 0x18, R51 ;  /* 0x00000018ff2b7819 */ /* 0x000fe20000011433 */
[----:B------:R-:W-:Y:S01]  /*7290*/  IMAD R6, R38, R6, RZ ;  /* 0x0000000626067224 */ /* 0x000fe200078e02ff */
[----:B------:R-:W-:Y:S01]  /*72a0*/  SHF.L.U32 R51, R46, 0x8, RZ ;  /* 0x000000082e337819 */ /* 0x000fe200000006ff */
[----:B------:R-:W-:Y:S01]  /*72b0*/  IMAD R4, R0, R40, R4 ;  /* 0x0000002800047224 */ /* 0x000fe200078e0204 */
[----:B------:R-:W-:Y:S01]  /*72c0*/  MOV R0, R68 ;  /* 0x0000004400007202 */ /* 0x000fe20000000f00 */
[----:B------:R-:W-:Y:S01]  /*72d0*/  IMAD R7, R38, R7, RZ ;  /* 0x0000000726077224 */ /* 0x000fe200078e02ff */
[----:B------:R-:W-:Y:S01]  /*72e0*/  SHF.L.U32 R58, R44, 0x10, RZ ;  /* 0x000000102c3a7819 */ /* 0x000fe200000006ff */
[-C--:B------:R-:W-:Y:S01]  /*72f0*/  IMAD R5, R2, R40.reuse, R5 ;  /* 0x0000002802057224 */ /* 0x080fe200078e0205 */
[----:B------:R-:W-:Y:S01]  /*7300*/  SYNCS.ARRIVE.TRANS64.RED.A1T0 RZ, [UR4], RZ ;  /* 0x000000ffffff79a7 */ /* 0x000fe20008100404 */
[----:B------:R-:W-:Y:S01]  /*7310*/  IMAD R6, R3, R40, R6 ;  /* 0x0000002803067224 */ /* 0x000fe200078e0206 */
[----:B------:R-:W-:Y:S01]  /*7320*/  SHF.R.S32.HI R2, RZ, 0x18, R67 ;  /* 0x00000018ff027819 */ /* 0x000fe20000011443 */
[C---:B------:R-:W-:Y:S01]  /*7330*/  IMAD R8, R38.reuse, R8, RZ ;  /* 0x0000000826087224 */ /* 0x040fe200078e02ff */
[----:B------:R-:W-:Y:S01]  /*7340*/  SHF.R.S32.HI R3, RZ, 0x18, R66 ;  /* 0x00000018ff037819 */ /* 0x000fe20000011442 */
[-C--:B------:R-:W-:Y:S01]  /*7350*/  IMAD R7, R39, R40.reuse, R7 ;  /* 0x0000002827077224 */ /* 0x080fe200078e0207 */
[----:B------:R-:W-:Y:S01]  /*7360*/  MOV R39, R65 ;  /* 0x0000004100277202 */ /* 0x000fe20000000f00 */
[----:B------:R-:W-:Y:S01]  /*7370*/  IMAD R9, R38, R9, RZ ;  /* 0x0000000926097224 */ /* 0x000fe200078e02ff */
[C---:B------:R-:W-:Y:S01]  /*7380*/  PRMT R56, R45.reuse, 0x8880, RZ ;  /* 0x000088802d387816 */ /* 0x040fe200000000ff */
[----:B------:R-:W-:Y:S01]  /*7390*/  IMAD R8, R0, R40, R8 ;  /* 0x0000002800087224 */ /* 0x000fe200078e0208 */
[----:B------:R-:W-:Y:S01]  /*73a0*/  SHF.L.U32 R55, R45, 0x10, RZ ;  /* 0x000000102d377819 */ /* 0x000fe200000006ff */
[----:B------:R-:W-:Y:S01]  /*73b0*/  IMAD R10, R38, R10, RZ ;  /* 0x0000000a260a7224 */ /* 0x000fe200078e02ff */
[----:B------:R-:W-:Y:S01]  /*73c0*/  PRMT R53, R46, 0x8880, RZ ;  /* 0x000088802e357816 */ /* 0x000fe200000000ff */
[----:B------:R-:W-:Y:S01]  /*73d0*/  IMAD R9, R2, R40, R9 ;  /* 0x0000002802097224 */ /* 0x000fe200078e0209 */
[----:B------:R-:W-:Y:S01]  /*73e0*/  SHF.R.S32.HI R45, RZ, 0x18, R45 ;  /* 0x00000018ff2d7819 */ /* 0x000fe2000001142d */
[----:B------:R-:W-:Y:S01]  /*73f0*/  IMAD R0, R38, R20, RZ ;  /* 0x0000001426007224 */ /* 0x000fe200078e02ff */
[----:B------:R-:W-:Y:S01]  /*7400*/  SHF.L.U32 R52, R46, 0x10, RZ ;  /* 0x000000102e347819 */ /* 0x000fe200000006ff */
[C---:B------:R-:W-:Y:S01]  /*7410*/  IMAD R11, R38.reuse, R11, RZ ;  /* 0x0000000b260b7224 */ /* 0x040fe200078e02ff */
[C---:B------:R-:W-:Y:S01]  /*7420*/  PRMT R50, R47.reuse, 0x8880, RZ ;  /* 0x000088802f327816 */ /* 0x040fe200000000ff */
[C---:B------:R-:W-:Y:S01]  /*7430*/  IMAD R2, R38.reuse, R21, RZ ;  /* 0x0000001526027224 */ /* 0x040fe200078e02ff */
[----:B------:R-:W-:Y:S01]  /*7440*/  SHF.R.S32.HI R46, RZ, 0x18, R46 ;  /* 0x00000018ff2e7819 */ /* 0x000fe2000001142e */
[C---:B------:R-:W-:Y:S01]  /*7450*/  IMAD R20, R38.reuse, R24, RZ ;  /* 0x0000001826147224 */ /* 0x040fe200078e02ff */
[----:B------:R-:W-:Y:S01]  /*7460*/  SHF.L.U32 R49, R47, 0x10, RZ ;  /* 0x000000102f317819 */ /* 0x000fe200000006ff */
[C---:B------:R-:W-:Y:S01]  /*7470*/  IMAD R21, R38.reuse, R25, RZ ;  /* 0x0000001926157224 */ /* 0x040fe200078e02ff */
[----:B------:R-:W-:Y:S01]  /*7480*/  SHF.R.S32.HI R47, RZ, 0x18, R47 ;  /* 0x00000018ff2f7819 */ /* 0x000fe2000001142f */
[----:B------:R-:W-:Y:S01]  /*7490*/  IMAD R24, R38, R28, RZ ;  /* 0x0000001c26187224 */ /* 0x000fe200078e02ff */
[----:B------:R-:W-:Y:S01]  /*74a0*/  SHF.L.U32 R57, R44, 0x8, RZ ;  /* 0x000000082c397819 */ /* 0x000fe200000006ff */
[----:B------:R-:W-:Y:S01]  /*74b0*/  IMAD R10, R3, R40, R10 ;  /* 0x00000028030a7224 */ /* 0x000fe200078e020a */
[----:B------:R-:W-:Y:S01]  /*74c0*/  SHF.R.S32.HI R44, RZ, 0x18, R44 ;  /* 0x00000018ff2c7819 */ /* 0x000fe2000001142c */
[----:B------:R-:W-:Y:S01]  /*74d0*/  IMAD R12, R38, R12, RZ ;  /* 0x0000000c260c7224 */ /* 0x000fe200078e02ff */
[----:B------:R-:W-:Y:S01]  /*74e0*/  IADD3 R36, PT, PT, R36, 0x1, RZ ;  /* 0x0000000124247810 */ /* 0x000fe20007ffe0ff */
[C---:B------:R-:W-:Y:S02]  /*74f0*/  IMAD R25, R38.reuse, R29, RZ ;  /* 0x0000001d26197224 */ /* 0x040fe400078e02ff */
[C---:B------:R-:W-:Y:S01]  /*7500*/  IMAD R28, R38.reuse, R32, RZ ;  /* 0x00000020261c7224 */ /* 0x040fe200078e02ff */
[----:B------:R-:W-:Y:S01]  /*7510*/  SHF.R.S32.HI R32, RZ, 0x18, R64 ;  /* 0x00000018ff207819 */ /* 0x000fe20000011440 */
[C---:B------:R-:W-:Y:S01]  /*7520*/  IMAD R29, R38.reuse, R33, RZ ;  /* 0x00000021261d7224 */ /* 0x040fe200078e02ff */
[----:B------:R-:W-:Y:S01]  /*7530*/  I2IP.S8.S32.SAT R33, R7, R6, RZ ;  /* 0x0000000607217239 */ /* 0x000fe200000014ff */
[----:B------:R-:W-:Y:S01]  /*7540*/  IMAD R11, R41, R40, R11 ;  /* 0x00000028290b7224 */ /* 0x000fe200078e020b */
[----:B------:R-:W-:Y:S01]  /*7550*/  SHF.R.S32.HI R6, RZ, 0x18, R63 ;  /* 0x00000018ff067819 */ /* 0x000fe2000001143f */
[C---:B------:R-:W-:Y:S01]  /*7560*/  IMAD R13, R38.reuse, R13, RZ ;  /* 0x0000000d260d7224 */ /* 0x040fe200078e02ff */
[----:B------:R-:W-:Y:S01]  /*7570*/  MOV R7, R62 ;  /* 0x0000003e00077202 */ /* 0x000fe20000000f00 */
[C---:B------:R-:W-:Y:S02]  /*7580*/  IMAD R14, R38.reuse, R14, RZ ;  /* 0x0000000e260e7224 */ /* 0x040fe400078e02ff */
[C---:B------:R-:W-:Y:S02]  /*7590*/  IMAD R3, R38.reuse, R22, RZ ;  /* 0x0000001626037224 */ /* 0x040fe400078e02ff */
[----:B------:R-:W-:Y:S02]  /*75a0*/  IMAD R12, R39, R40, R12 ;  /* 0x00000028270c7224 */ /* 0x000fe400078e020c */
[C---:B------:R-:W-:Y:S02]  /*75b0*/  IMAD R22, R38.reuse, R26, RZ ;  /* 0x0000001a26167224 */ /* 0x040fe400078e02ff */
[C---:B------:R-:W-:Y:S02]  /*75c0*/  IMAD R15, R38.reuse, R15, RZ ;  /* 0x0000000f260f7224 */ /* 0x040fe400078e02ff */
[----:B------:R-:W-:Y:S02]  /*75d0*/  IMAD R26, R38, R30, RZ ;  /* 0x0000001e261a7224 */ /* 0x000fe400078e02ff */
[----:B------:R-:W-:Y:S02]  /*75e0*/  IMAD R13, R32, R40, R13 ;  /* 0x00000028200d7224 */ /* 0x000fe400078e020d */
[C---:B------:R-:W-:Y:S01]  /*75f0*/  IMAD R30, R38.reuse, R34, RZ ;  /* 0x00000022261e7224 */ /* 0x040fe200078e02ff */
[----:B------:R-:W-:Y:S01]  /*7600*/  I2IP.S8.S32.SAT R34, R11, R10, RZ ;  /* 0x0000000a0b227239 */ /* 0x000fe200000014ff */
[----:B------:R-:W-:Y:S01]  /*7610*/  IMAD R16, R38, R16, RZ ;  /* 0x0000001026107224 */ /* 0x000fe200078e02ff */
[----:B------:R-:W-:Y:S01]  /*7620*/  SHF.R.S32.HI R10, RZ, 0x18, R61 ;  /* 0x00000018ff0a7819 */ /* 0x000fe2000001143d */
[----:B------:R-:W-:Y:S01]  /*7630*/  IMAD R14, R6, R40, R14 ;  /* 0x00000028060e7224 */ /* 0x000fe200078e020e */
[----:B------:R-:W-:Y:S01]  /*7640*/  I2IP.S8.S32.SAT R61, R9, R8, R34 ;  /* 0x00000008093d7239 */ /* 0x000fe20000001422 */
[----:B------:R-:W-:Y:S01]  /*7650*/  IMAD R17, R38, R17, RZ ;  /* 0x0000001126117224 */ /* 0x000fe200078e02ff */
[----:B------:R-:W-:Y:S01]  /*7660*/  SHF.R.S32.HI R11, RZ, 0x18, R60 ;  /* 0x00000018ff0b7819 */ /* 0x000fe2000001143c */
[----:B------:R-:W-:Y:S01]  /*7670*/  IMAD R15, R42, R40, R15 ;  /* 0x000000282a0f7224 */ /* 0x000fe200078e020f */
[----:B------:R-:W-:Y:S01]  /*7680*/  I2IP.S8.S32.SAT R60, R5, R4, R33 ;  /* 0x00000004053c7239 */ /* 0x000fe20000001421 */
[C---:B------:R-:W-:Y:S01]  /*7690*/  IMAD R18, R38.reuse, R18, RZ ;  /* 0x0000001226127224 */ /* 0x040fe200078e02ff */
[----:B------:R-:W-:Y:S01]  /*76a0*/  SHF.R.S32.HI R5, RZ, 0x18, R58 ;  /* 0x00000018ff057819 */ /* 0x000fe2000001143a */
[----:B------:R-:W-:Y:S01]  /*76b0*/  IMAD R16, R7, R40, R16 ;  /* 0x0000002807107224 */ /* 0x000fe200078e0210 */
[----:B------:R-:W-:Y:S01]  /*76c0*/  I2IP.S8.S32.SAT R14, R15, R14, RZ ;  /* 0x0000000e0f0e7239 */ /* 0x000fe200000014ff */
[----:B------:R-:W-:Y:S01]  /*76d0*/  IMAD R19, R38, R19, RZ ;  /* 0x0000001326137224 */ /* 0x000fe200078e02ff */
[----:B------:R-:W-:Y:S01]  /*76e0*/  SHF.R.S32.HI R7, RZ, 0x18, R48 ;  /* 0x00000018ff077819 */ /* 0x000fe20000011430 */
[----:B------:R-:W-:Y:S01]  /*76f0*/  IMAD R17, R10, R40, R17 ;  /* 0x000000280a117224 */ /* 0x000fe200078e0211 */
[----:B------:R-:W-:Y:S01]  /*7700*/  I2IP.S8.S32.SAT R62, R13, R12, R14 ;  /* 0x0000000c0d3e7239 */ /* 0x000fe2000000140e */
[-C--:B------:R-:W-:Y:S01]  /*7710*/  IMAD R18, R11, R40.reuse, R18 ;  /* 0x000000280b127224 */ /* 0x080fe200078e0212 */
[----:B------:R-:W-:Y:S01]  /*7720*/  SHF.R.S32.HI R6, RZ, 0x18, R57 ;  /* 0x00000018ff067819 */ /* 0x000fe20000011439 */
[----:B------:R-:W-:Y:S02]  /*7730*/  IMAD.MOV.U32 R4, RZ, RZ, R59 ;  /* 0x000000ffff047224 */ /* 0x000fe400078e003b */
[-C--:B------:R-:W-:Y:S02]  /*7740*/  IMAD R19, R43, R40.reuse, R19 ;  /* 0x000000282b137224 */ /* 0x080fe400078e0213 */
[----:B------:R-:W-:Y:S01]  /*7750*/  IMAD R0, R4, R40, R0 ;  /* 0x0000002804007224 */ /* 0x000fe200078e0200 */
[----:B------:R-:W-:Y:S01]  /*7760*/  MOV R4, R56 ;  /* 0x0000003800047202 */ /* 0x000fe20000000f00 */
[----:B------:R-:W-:Y:S01]  /*7770*/  IMAD R23, R38, R23, RZ ;  /* 0x0000001726177224 */ /* 0x000fe200078e02ff */
[----:B------:R-:W-:Y:S01]  /*7780*/  I2IP.S8.S32.SAT R18, R19, R18, RZ ;  /* 0x0000001213127239 */ /* 0x000fe200000014ff */
[-C--:B------:R-:W-:Y:S01]  /*7790*/  IMAD R2, R5, R40.reuse, R2 ;  /* 0x0000002805027224 */ /* 0x080fe200078e0202 */
[----:B------:R-:W-:Y:S01]  /*77a0*/  SHF.R.S32.HI R5, RZ, 0x18, R55 ;  /* 0x00000018ff057819 */ /* 0x000fe20000011437 */
[----:B------:R-:W-:Y:S01]  /*77b0*/  IMAD R3, R6, R40, R3 ;  /* 0x0000002806037224 */ /* 0x000fe200078e0203 */
[----:B------:R-:W-:Y:S01]  /*77c0*/  I2IP.S8.S32.SAT R63, R17, R16, R18 ;  /* 0x00000010113f7239 */ /* 0x000fe20000001412 */
[-C--:B------:R-:W-:Y:S01]  /*77d0*/  IMAD R23, R44, R40.reuse, R23 ;  /* 0x000000282c177224 */ /* 0x080fe200078e0217 */
[----:B------:R-:W-:Y:S01]  /*77e0*/  SHF.R.S32.HI R6, RZ, 0x18, R54 ;  /* 0x00000018ff067819 */ /* 0x000fe20000011436 */
[-C--:B------:R-:W-:Y:S01]  /*77f0*/  IMAD R20, R4, R40.reuse, R20 ;  /* 0x0000002804147224 */ /* 0x080fe200078e0214 */
[----:B------:R-:W-:Y:S01]  /*7800*/  MOV R4, R53 ;  /* 0x0000003500047202 */ /* 0x000fe20000000f00 */
[----:B------:R1:W-:Y:S01]  /*7810*/  STS.128 [R69+UR44+0x3200], R60 ;  /* 0x0032003c45007988 */ /* 0x0003e20008000c2c */
[----:B------:R-:W-:Y:S01]  /*7820*/  IMAD R27, R38, R27, RZ ;  /* 0x0000001b261b7224 */ /* 0x000fe200078e02ff */
[----:B------:R-:W-:Y:S01]  /*7830*/  I2IP.S8.S32.SAT R3, R23, R3, RZ ;  /* 0x0000000317037239 */ /* 0x000fe200000014ff */
[-C--:B------:R-:W-:Y:S01]  /*7840*/  IMAD R21, R5, R40.reuse, R21 ;  /* 0x0000002805157224 */ /* 0x080fe200078e0215 */
[----:B------:R-:W-:Y:S01]  /*7850*/  SHF.R.S32.HI R5, RZ, 0x18, R52 ;  /* 0x00000018ff057819 */ /* 0x000fe20000011434 */
[-C--:B------:R-:W-:Y:S01]  /*7860*/  IMAD R22, R6, R40.reuse, R22 ;  /* 0x0000002806167224 */ /* 0x080fe200078e0216 */
[----:B------:R-:W-:Y:S01]  /*7870*/  SHF.R.S32.HI R6, RZ, 0x18, R49 ;  /* 0x00000018ff067819 */ /* 0x000fe20000011431 */
[-C--:B------:R-:W-:Y:S02]  /*7880*/  IMAD R27, R45, R40.reuse, R27 ;  /* 0x000000282d1b7224 */ /* 0x080fe400078e021b */
[-C--:B------:R-:W-:Y:S01]  /*7890*/  IMAD R24, R4, R40.reuse, R24 ;  /* 0x0000002804187224 */ /* 0x080fe200078e0218 */
[----:B------:R-:W-:Y:S01]  /*78a0*/  SHF.R.S32.HI R4, RZ, 0x18, R51 ;  /* 0x00000018ff047819 */ /* 0x000fe20000011433 */
[----:B------:R-:W-:Y:S01]  /*78b0*/  IMAD R25, R5, R40, R25 ;  /* 0x0000002805197224 */ /* 0x000fe200078e0219 */
[----:B------:R-:W-:Y:S01]  /*78c0*/  MOV R5, R50 ;  /* 0x0000003200057202 */ /* 0x000fe20000000f00 */
[----:B------:R-:W-:Y:S02]  /*78d0*/  IMAD R31, R38, R31, RZ ;  /* 0x0000001f261f7224 */ /* 0x000fe400078e02ff */
[----:B------:R-:W-:Y:S01]  /*78e0*/  IMAD R26, R4, R40, R26 ;  /* 0x00000028041a7224 */ /* 0x000fe200078e021a */
[----:B------:R-:W-:Y:S01]  /*78f0*/  I2IP.S8.S32.SAT R4, R2, R0, R3 ;  /* 0x0000000002047239 */ /* 0x000fe20000001403 */
[-C--:B------:R-:W-:Y:S02]  /*7900*/  IMAD R31, R46, R40.reuse, R31 ;  /* 0x000000282e1f7224 */ /* 0x080fe400078e021f */
[----:B------:R-:W-:Y:S01]  /*7910*/  IMAD R28, R5, R40, R28 ;  /* 0x00000028051c7224 */ /* 0x000fe200078e021c */
[----:B------:R-:W-:Y:S01]  /*7920*/  I2IP.S8.S32.SAT R5, R27, R22, RZ ;  /* 0x000000161b057239 */ /* 0x000fe200000014ff */
[----:B------:R-:W-:Y:S01]  /*7930*/  IMAD R29, R6, R40, R29 ;  /* 0x00000028061d7224 */ /* 0x000fe200078e021d */
[----:B------:R-:W-:Y:S01]  /*7940*/  I2IP.S8.S32.SAT R6, R31, R26, RZ ;  /* 0x0000001a1f067239 */ /* 0x000fe200000014ff */
[----:B------:R-:W-:Y:S01]  /*7950*/  IMAD R35, R38, R35, RZ ;  /* 0x0000002326237224 */ /* 0x000fe200078e02ff */
[----:B------:R-:W-:Y:S01]  /*7960*/  I2IP.S8.S32.SAT R5, R21, R20, R5 ;  /* 0x0000001415057239 */ /* 0x000fe20000001405 */
[----:B------:R-:W-:Y:S01]  /*7970*/  IMAD R30, R7, R40, R30 ;  /* 0x00000028071e7224 */ /* 0x000fe200078e021e */
[----:B------:R-:W-:Y:S01]  /*7980*/  I2IP.S8.S32.SAT R6, R25, R24, R6 ;  /* 0x0000001819067239 */ /* 0x000fe20000001406 */
[----:B------:R-:W-:Y:S05]  /*7990*/  IMAD R35, R47, R40, R35 ;  /* 0x000000282f237224 */ /* 0x000fea00078e0223 */
[----:B------:R-:W-:Y:S04]  /*79a0*/  I2IP.S8.S32.SAT R7, R35, R30, RZ ;  /* 0x0000001e23077239 */ /* 0x000fe800000014ff */
[----:B------:R-:W-:Y:S05]  /*79b0*/  I2IP.S8.S32.SAT R7, R29, R28, R7 ;  /* 0x0000001c1d077239 */ /* 0x000fea0000001407 */
        /* <DEDUP_REMOVED lines=10> */
[----:B------:R-:W-:Y:S02]  /*7a60*/  UIADD3 UR9, UPT, UPT, UR49, 0x40, URZ ;  /* 0x0000004031097890 */ /* 0x000fe4000fffe0ff */
[----:B------:R-:W-:Y:S01]  /*7a70*/  UIADD3 UR8, UPT, UPT, UR44, 0x3200, URZ ;  /* 0x000032002c087890 */ /* 0x000fe2000fffe0ff */
[----:B------:R-:W-:Y:S01]  /*7a80*/  UMOV UR10, UR50 ;  /* 0x00000032000a7c82 */ /* 0x000fe20008000000 */
[----:B------:R-:W-:Y:S01]  /*7a90*/  UMOV UR11, UR36 ;  /* 0x00000024000b7c82 */ /* 0x000fe20008000000 */
[----:B--2---:R-:W-:Y:S04]  /*7aa0*/  UIADD3 UR4, UP0, UPT, UR6, 0x680, URZ ;  /* 0x0000068006047890 */ /* 0x004fe8000ff1e0ff */
[----:B------:R-:W-:Y:S09]  /*7ab0*/  UIADD3.X UR5, UPT, UPT, URZ, UR7, URZ, UP0, !UPT ;  /* 0x00000007ff057290 */ /* 0x000ff200087fe4ff */
[----:B------:R2:W-:Y:S01]  /*7ac0*/  UTMASTG.3D [UR8], [UR4] ;  /* 0x00000008040073b5 */ /* 0x0005e20008010000 */
[----:B------:R0:W-:Y:S01]  /*7ad0*/  UTMACMDFLUSH ;  /* 0x00000000000079b7 */ /* 0x0001e20000000000 */
[----:B--2---:R-:W-:Y:S04]  /*7ae0*/  DEPBAR.LE SB0, 0x1 ;  /* 0x000080400000791a */ /* 0x004fe80000000000 */
.L_x_115:
[----:B------:R-:W-:Y:S05]  /*7af0*/  BSYNC.RECONVERGENT B0 ;  /* 0x0000000000007941 */ /* 0x000fea0003800200 */
.L_x_114:
[----:B------:R-:W-:Y:S01]  /*7b00*/  R2UR UR4, R76 ;  /* 0x000000004c0472ca */ /* 0x000fe200000e0000 */
[----:B------:R-:W-:Y:S01]  /*7b10*/  BAR.SYNC.DEFER_BLOCKING 0x1, 0x80 ;  /* 0x0042000000007b1d */ /* 0x000fe20000010000 */
[----:B------:R-:W-:Y:S01]  /*7b20*/  ISETP.NE.AND P0, PT, R78, 0x2, PT ;  /* 0x000000024e00780c */ /* 0x000fe20003f05270 */
[----:B------:R-:W-:Y:S01]  /*7b30*/  UISETP.NE.AND UP0, UPT, UR46, URZ, UPT ;  /* 0x000000ff2e00728c */ /* 0x000fe2000bf05270 */
[----:B------:R-:W-:Y:S01]  /*7b40*/  ISETP.NE.AND P1, PT, R36, 0x4, PT ;  /* 0x000000042400780c */ /* 0x000fe20003f25270 */
[----:B------:R-:W-:Y:S01]  /*7b50*/  UIADD3 UR20, UPT, UPT, UR37, UR63, URZ ;  /* 0x0000003f25147290 */ /* 0x000fe2000fffe0ff */
[----:B------:R-:W-:Y:S02]  /*7b60*/  SEL R2, RZ, 0x1, P0 ;  /* 0x00000001ff027807 */ /* 0x000fe40000000000 */
[----:B------:R-:W-:Y:S02]  /*7b70*/  SEL R0, RZ, 0x1, P1 ;  /* 0x00000001ff007807 */ /* 0x000fe40000800000 */
[----:B------:R-:W-:Y:S02]  /*7b80*/  LOP3.LUT R82, R82, R2, RZ, 0x3c, !PT ;  /* 0x0000000252527212 */ /* 0x000fe400078e3cff */
[----:B------:R-:W-:Y:S01]  /*7b90*/  LOP3.LUT R83, R83, R0, RZ, 0x3c, !PT ;  /* 0x0000000053537212 */ /* 0x000fe200078e3cff */
[----:B------:R-:W-:Y:S01]  /*7ba0*/  UIADD3 UR16, UPT, UPT, UR38, UR4, URZ ;  /* 0x0000000426107290 */ /* 0x000fe2000fffe0ff */
[----:B------:R-:W-:Y:S02]  /*7bb0*/  SEL R78, R78, RZ, P0 ;  /* 0x000000ff4e4e7207 */ /* 0x000fe40000000000 */
[----:B------:R-:W-:Y:S01]  /*7bc0*/  SEL R36, R36, RZ, P1 ;  /* 0x000000ff24247207 */ /* 0x000fe20000800000 */
[----:B------:R-:W-:Y:S01]  /*7bd0*/  UMOV UR36, UR59 ;  /* 0x0000003b00247c82 */ /* 0x000fe20008000000 */
[----:B------:R-:W-:Y:S07]  /*7be0*/  BRA.U UP0, `(.L_x_116) ;  /* 0xffffffd500787547 */ /* 0x000fee000b83ffff */
[----:B------:R-:W-:Y:S05]  /*7bf0*/  EXIT ;  /* 0x000000000000794d */ /* 0x000fea0003800000 */
.L_x_25:
[----:B--2---:R2:W3:Y:S02]  /*7c00*/  SYNCS.PHASECHK.TRANS64.TRYWAIT P0, [R0+URZ+0x120], R2 ;  /* 0x00012002000075a7 */ /* 0x0044e400080011ff */
[----:B---3--:R-:W-:Y:S05]  /*7c10*/  @!P0 NANOSLEEP.SYNCS 0x989680 ;  /* 0x009896800000895d */ /* 0x008fea0003900000 */
[----:B------:R-:W3:Y:S02]  /*7c20*/  @!P0 SYNCS.PHASECHK.TRANS64 P0, [R0+URZ+0x120], R2 ;  /* 0x00012002000085a7 */ /* 0x000ee400080010ff */
[----:B---3--:R-:W-:Y:S05]  /*7c30*/  @!P0 BRA `(.L_x_25) ;  /* 0xfffffffc00f08947 */ /* 0x008fea000383ffff */
[----:B------:R-:W-:Y:S05]  /*7c40*/  BRA `(.L_x_117) ;  /* 0xffffff9c00507947 */ /* 0x000fea000383ffff */
.L_x_28:
[----:B-1----:R-:W-:-:S07]  /*7c50*/  MOV R0, UR33 ;  /* 0x0000002100007c02 */ /* 0x002fce0008000f00 */
.L_x_118:
[----:B-1----:R1:W2:Y:S02]  /*7c60*/  SYNCS.PHASECHK.TRANS64.TRYWAIT P0, [R0+URZ+0x40], R3 ;  /* 0x00004003000075a7 */ /* 0x0022a400080011ff */
[----:B--2---:R-:W-:Y:S05]  /*7c70*/  @!P0 NANOSLEEP.SYNCS 0x989680 ;  /* 0x009896800000895d */ /* 0x004fea0003900000 */
[----:B------:R-:W2:Y:S02]  /*7c80*/  @!P0 SYNCS.PHASECHK.TRANS64 P0, [R0+URZ+0x40], R3 ;  /* 0x00004003000085a7 */ /* 0x000ea400080010ff */
[----:B--2---:R-:W-:Y:S05]  /*7c90*/  @!P0 BRA `(.L_x_118) ;  /* 0xfffffffc00f08947 */ /* 0x004fea000383ffff */
[----:B------:R-:W-:Y:S05]  /*7ca0*/  BRA `(.L_x_27) ;  /* 0xffffff9c00987947 */ /* 0x000fea000383ffff */
.L_x_35:
[----:B-1----:R-:W-:-:S07]  /*7cb0*/  MOV R0, UR17 ;  /* 0x0000001100007c02 */ /* 0x002fce0008000f00 */
.L_x_119:
[----:B-1----:R1:W2:Y:S02]  /*7cc0*/  SYNCS.PHASECHK.TRANS64.TRYWAIT P0, [R0+URZ+0x40], R3 ;  /* 0x00004003000075a7 */ /* 0x0022a400080011ff */
[----:B--2---:R-:W-:Y:S05]  /*7cd0*/  @!P0 NANOSLEEP.SYNCS 0x989680 ;  /* 0x009896800000895d */ /* 0x004fea0003900000 */
[----:B------:R-:W2:Y:S02]  /*7ce0*/  @!P0 SYNCS.PHASECHK.TRANS64 P0, [R0+URZ+0x40], R3 ;  /* 0x00004003000085a7 */ /* 0x000ea400080010ff */
[----:B--2---:R-:W-:Y:S05]  /*7cf0*/  @!P0 BRA `(.L_x_119) ;  /* 0xfffffffc00f08947 */ /* 0x004fea000383ffff */
[----:B------:R-:W-:Y:S05]  /*7d00*/  BRA `(.L_x_34) ;  /* 0xffffffa000547947 */ /* 0x000fea000383ffff */
.L_x_40:
[----:B-1----:R1:W2:Y:S02]  /*7d10*/  SYNCS.PHASECHK.TRANS64.TRYWAIT P0, [R3+URZ+0xb0], R0 ;  /* 0x0000b000030075a7 */ /* 0x0022a400080011ff */
[----:B--2---:R-:W-:Y:S05]  /*7d20*/  @!P0 NANOSLEEP.SYNCS 0x989680 ;  /* 0x009896800000895d */ /* 0x004fea0003900000 */
[----:B------:R-:W2:Y:S02]  /*7d30*/  @!P0 SYNCS.PHASECHK.TRANS64 P0, [R3+URZ+0xb0], R0 ;  /* 0x0000b000030085a7 */ /* 0x000ea400080010ff */
[----:B--2---:R-:W-:Y:S05]  /*7d40*/  @!P0 BRA `(.L_x_40) ;  /* 0xfffffffc00f08947 */ /* 0x004fea000383ffff */
[----:B------:R-:W-:Y:S05]  /*7d50*/  BRA `(.L_x_120) ;  /* 0xffffffa000f87947 */ /* 0x000fea000383ffff */
.L_x_44:
[----:B------:R-:W-:-:S07]  /*7d60*/  MOV R0, UR4 ;  /* 0x0000000400007c02 */ /* 0x000fce0008000f00 */
.L_x_121:
[----:B-1----:R1:W2:Y:S02]  /*7d70*/  SYNCS.PHASECHK.TRANS64.TRYWAIT P0, [R0+URZ], R2 ;  /* 0x00000002000075a7 */ /* 0x0022a400080011ff */
[----:B--2---:R-:W-:Y:S05]  /*7d80*/  @!P0 NANOSLEEP.SYNCS 0x989680 ;  /* 0x009896800000895d */ /* 0x004fea0003900000 */
[----:B------:R-:W2:Y:S02]  /*7d90*/  @!P0 SYNCS.PHASECHK.TRANS64 P0, [R0+URZ], R2 ;  /* 0x00000002000085a7 */ /* 0x000ea400080010ff */
[----:B--2---:R-:W-:Y:S05]  /*7da0*/  @!P0 BRA `(.L_x_121) ;  /* 0xfffffffc00f08947 */ /* 0x004fea000383ffff */
[----:B------:R-:W-:Y:S05]  /*7db0*/  BRA `(.L_x_122) ;  /* 0xffffffa800a07947 */ /* 0x000fea000383ffff */
.L_x_45:
[----:B------:R-:W-:-:S07]  /*7dc0*/  MOV R0, UR5 ;  /* 0x0000000500007c02 */ /* 0x000fce0008000f00 */
.L_x_123:
[----:B-1----:R1:W2:Y:S02]  /*7dd0*/  SYNCS.PHASECHK.TRANS64.TRYWAIT P0, [R0+URZ], R3 ;  /* 0x00000003000075a7 */ /* 0x0022a400080011ff */
[----:B--2---:R-:W-:Y:S05]  /*7de0*/  @!P0 NANOSLEEP.SYNCS 0x989680 ;  /* 0x009896800000895d */ /* 0x004fea0003900000 */
[----:B------:R-:W2:Y:S02]  /*7df0*/  @!P0 SYNCS.PHASECHK.TRANS64 P0, [R0+URZ], R3 ;  /* 0x00000003000085a7 */ /* 0x000ea400080010ff */
[----:B--2---:R-:W-:Y:S05]  /*7e00*/  @!P0 BRA `(.L_x_123) ;  /* 0xfffffffc00f08947 */ /* 0x004fea000383ffff */
[----:B------:R-:W-:Y:S05]  /*7e10*/  BRA `(.L_x_124) ;  /* 0xffffffa800ac7947 */ /* 0x000fea000383ffff */
.L_x_46:
[----:B------:R-:W-:-:S07]  /*7e20*/  MOV R0, UR5 ;  /* 0x0000000500007c02 */ /* 0x000fce0008000f00 */
.L_x_125:
[----:B-1----:R1:W2:Y:S02]  /*7e30*/  SYNCS.PHASECHK.TRANS64.TRYWAIT P0, [R0+URZ], R3 ;  /* 0x00000003000075a7 */ /* 0x0022a400080011ff */
[----:B--2---:R-:W-:Y:S05]  /*7e40*/  @!P0 NANOSLEEP.SYNCS 0x989680 ;  /* 0x009896800000895d */ /* 0x004fea0003900000 */
[----:B------:R-:W2:Y:S02]  /*7e50*/  @!P0 SYNCS.PHASECHK.TRANS64 P0, [R0+URZ], R3 ;  /* 0x00000003000085a7 */ /* 0x000ea400080010ff */
[----:B--2---:R-:W-:Y:S05]  /*7e60*/  @!P0 BRA `(.L_x_125) ;  /* 0xfffffffc00f08947 */ /* 0x004fea000383ffff */
[----:B------:R-:W-:Y:S05]  /*7e70*/  BRA `(.L_x_126) ;  /* 0xffffffa800b87947 */ /* 0x000fea000383ffff */
.L_x_47:
[----:B------:R-:W-:-:S07]  /*7e80*/  MOV R0, UR5 ;  /* 0x0000000500007c02 */ /* 0x000fce0008000f00 */
.L_x_127:
[----:B-1----:R1:W2:Y:S02]  /*7e90*/  SYNCS.PHASECHK.TRANS64.TRYWAIT P0, [R0+URZ], R3 ;  /* 0x00000003000075a7 */ /* 0x0022a400080011ff */
[----:B--2---:R-:W-:Y:S05]  /*7ea0*/  @!P0 NANOSLEEP.SYNCS 0x989680 ;  /* 0x009896800000895d */ /* 0x004fea0003900000 */
[----:B------:R-:W2:Y:S02]  /*7eb0*/  @!P0 SYNCS.PHASECHK.TRANS64 P0, [R0+URZ], R3 ;  /* 0x00000003000085a7 */ /* 0x000ea400080010ff */
[----:B--2---:R-:W-:Y:S05]  /*7ec0*/  @!P0 BRA `(.L_x_127) ;  /* 0xfffffffc00f08947 */ /* 0x004fea000383ffff */
[----:B------:R-:W-:Y:S05]  /*7ed0*/  BRA `(.L_x_128) ;  /* 0xffffffa800c47947 */ /* 0x000fea000383ffff */
.L_x_48:
[----:B------:R-:W-:-:S07]  /*7ee0*/  MOV R0, UR5 ;  /* 0x0000000500007c02 */ /* 0x000fce0008000f00 */
.L_x_129:
[----:B-1----:R1:W2:Y:S02]  /*7ef0*/  SYNCS.PHASECHK.TRANS64.TRYWAIT P0, [R0+URZ], R3 ;  /* 0x00000003000075a7 */ /* 0x0022a400080011ff */
[----:B--2---:R-:W-:Y:S05]  /*7f00*/  @!P0 NANOSLEEP.SYNCS 0x989680 ;  /* 0x009896800000895d */ /* 0x004fea0003900000 */
[----:B------:R-:W2:Y:S02]  /*7f10*/  @!P0 SYNCS.PHASECHK.TRANS64 P0, [R0+URZ], R3 ;  /* 0x00000003000085a7 */ /* 0x000ea400080010ff */
[----:B--2---:R-:W-:Y:S05]  /*7f20*/  @!P0 BRA `(.L_x_129) ;  /* 0xfffffffc00f08947 */ /* 0x004fea000383ffff */
[----:B------:R-:W-:Y:S05]  /*7f30*/  BRA `(.L_x_130) ;  /* 0xffffffa800d07947 */ /* 0x000fea000383ffff */
.L_x_49:
[----:B------:R-:W-:-:S07]  /*7f40*/  MOV R0, UR5 ;  /* 0x0000000500007c02 */ /* 0x000fce0008000f00 */
.L_x_131:
[----:B-1----:R1:W2:Y:S02]  /*7f50*/  SYNCS.PHASECHK.TRANS64.TRYWAIT P0, [R0+URZ], R3 ;  /* 0x00000003000075a7 */ /* 0x0022a400080011ff */
[----:B--2---:R-:W-:Y:S05]  /*7f60*/  @!P0 NANOSLEEP.SYNCS 0x989680 ;  /* 0x009896800000895d */ /* 0x004fea0003900000 */
[----:B------:R-:W2:Y:S02]  /*7f70*/  @!P0 SYNCS.PHASECHK.TRANS64 P0, [R0+URZ], R3 ;  /* 0x00000003000085a7 */ /* 0x000ea400080010ff */
[----:B--2---:R-:W-:Y:S05]  /*7f80*/  @!P0 BRA `(.L_x_131) ;  /* 0xfffffffc00f08947 */ /* 0x004fea000383ffff */
[----:B------:R-:W-:Y:S05]  /*7f90*/  BRA `(.L_x_132) ;  /* 0xffffffa800dc7947 */ /* 0x000fea000383ffff */
.L_x_50:
[----:B------:R-:W-:-:S07]  /*7fa0*/  MOV R0, UR5 ;  /* 0x0000000500007c02 */ /* 0x000fce0008000f00 */
.L_x_133:
[----:B-1----:R1:W2:Y:S02]  /*7fb0*/  SYNCS.PHASECHK.TRANS64.TRYWAIT P0, [R0+URZ], R3 ;  /* 0x00000003000075a7 */ /* 0x0022a400080011ff */
[----:B--2---:R-:W-:Y:S05]  /*7fc0*/  @!P0 NANOSLEEP.SYNCS 0x989680 ;  /* 0x009896800000895d */ /* 0x004fea0003900000 */
[----:B------:R-:W2:Y:S02]  /*7fd0*/  @!P0 SYNCS.PHASECHK.TRANS64 P0, [R0+URZ], R3 ;  /* 0x00000003000085a7 */ /* 0x000ea400080010ff */
[----:B--2---:R-:W-:Y:S05]  /*7fe0*/  @!P0 BRA `(.L_x_133) ;  /* 0xfffffffc00f08947 */ /* 0x004fea000383ffff */
[----:B------:R-:W-:Y:S05]  /*7ff0*/  BRA `(.L_x_134) ;  /* 0xffffffa800e87947 */ /* 0x000fea000383ffff */
.L_x_53:
[----:B-1----:R1:W2:Y:S02]  /*8000*/  SYNCS.PHASECHK.TRANS64.TRYWAIT P0, [R2+URZ+0x110], R4 ;  /* 0x00011004020075a7 */ /* 0x0022a400080011ff */
[----:B--2---:R-:W-:Y:S05]  /*8010*/  @!P0 NANOSLEEP.SYNCS 0x989680 ;  /* 0x009896800000895d */ /* 0x004fea0003900000 */
[----:B------:R-:W2:Y:S02]  /*8020*/  @!P0 SYNCS.PHASECHK.TRANS64 P0, [R2+URZ+0x110], R4 ;  /* 0x00011004020085a7 */ /* 0x000ea400080010ff */
[----:B--2---:R-:W-:Y:S05]  /*8030*/  @!P0 BRA `(.L_x_53) ;  /* 0xfffffffc00f08947 */ /* 0x004fea000383ffff */
[----:B------:R-:W-:Y:S05]  /*8040*/  BRA `(.L_x_135) ;  /* 0xffffffac00447947 */ /* 0x000fea000383ffff */
.L_x_54:
[----:B------:R-:W-:-:S07]  /*8050*/  MOV R2, UR4 ;  /* 0x0000000400027c02 */ /* 0x000fce0008000f00 */
.L_x_136:
[----:B-1----:R1:W2:Y:S02]  /*8060*/  SYNCS.PHASECHK.TRANS64.TRYWAIT P0, [R2+URZ+0xc0], R5 ;  /* 0x0000c005020075a7 */ /* 0x0022a400080011ff */
[----:B--2---:R-:W-:Y:S05]  /*8070*/  @!P0 NANOSLEEP.SYNCS 0x989680 ;  /* 0x009896800000895d */ /* 0x004fea0003900000 */
[----:B------:R-:W2:Y:S02]  /*8080*/  @!P0 SYNCS.PHASECHK.TRANS64 P0, [R2+URZ+0xc0], R5 ;  /* 0x0000c005020085a7 */ /* 0x000ea400080010ff */
[----:B--2---:R-:W-:Y:S05]  /*8090*/  @!P0 BRA `(.L_x_136) ;  /* 0xfffffffc00f08947 */ /* 0x004fea000383ffff */
[----:B------:R-:W-:Y:S05]  /*80a0*/  BRA `(.L_x_137) ;  /* 0xffffffac00547947 */ /* 0x000fea000383ffff */
.L_x_55:
[----:B-1----:R1:W2:Y:S02]  /*80b0*/  SYNCS.PHASECHK.TRANS64.TRYWAIT P1, [R2+URZ+0xb0], R4 ;  /* 0x0000b004020075a7 */ /* 0x0022a400080211ff */
[----:B--2---:R-:W-:Y:S05]  /*80c0*/  @!P1 NANOSLEEP.SYNCS 0x989680 ;  /* 0x009896800000995d */ /* 0x004fea0003900000 */
[----:B------:R-:W2:Y:S02]  /*80d0*/  @!P1 SYNCS.PHASECHK.TRANS64 P1, [R2+URZ+0xb0], R4 ;  /* 0x0000b004020095a7 */ /* 0x000ea400080210ff */
[----:B--2---:R-:W-:Y:S05]  /*80e0*/  @!P1 BRA `(.L_x_55) ;  /* 0xfffffffc00f09947 */ /* 0x004fea000383ffff */
[----:B------:R-:W-:Y:S05]  /*80f0*/  BRA `(.L_x_138) ;  /* 0xffffffac00847947 */ /* 0x000fea000383ffff */
.L_x_58:
[----:B------:R-:W-:-:S07]  /*8100*/  MOV R0, UR4 ;  /* 0x0000000400007c02 */ /* 0x000fce0008000f00 */
.L_x_139:
[----:B-1----:R1:W2:Y:S02]  /*8110*/  SYNCS.PHASECHK.TRANS64.TRYWAIT P0, [R0+URZ+0xc0], R2 ;  /* 0x0000c002000075a7 */ /* 0x0022a400080011ff */
[----:B--2---:R-:W-:Y:S05]  /*8120*/  @!P0 NANOSLEEP.SYNCS 0x989680 ;  /* 0x009896800000895d */ /* 0x004fea0003900000 */
[----:B------:R-:W2:Y:S02]  /*8130*/  @!P0 SYNCS.PHASECHK.TRANS64 P0, [R0+URZ+0xc0], R2 ;  /* 0x0000c002000085a7 */ /* 0x000ea400080010ff */
[----:B--2---:R-:W-:Y:S05]  /*8140*/  @!P0 BRA `(.L_x_139) ;  /* 0xfffffffc00f08947 */ /* 0x004fea000383ffff */
[----:B------:R-:W-:Y:S05]  /*8150*/  BRA `(.L_x_57) ;  /* 0xffffffac00d87947 */ /* 0x000fea000383ffff */
.L_x_65:
[----:B-1----:R1:W2:Y:S02]  /*8160*/  SYNCS.PHASECHK.TRANS64.TRYWAIT P1, [R0+URZ+0xb0], R2 ;  /* 0x0000b002000075a7 */ /* 0x0022a400080211ff */
[----:B--2---:R-:W-:Y:S05]  /*8170*/  @!P1 NANOSLEEP.SYNCS 0x989680 ;  /* 0x009896800000995d */ /* 0x004fea0003900000 */
[----:B------:R-:W2:Y:S02]  /*8180*/  @!P1 SYNCS.PHASECHK.TRANS64 P1, [R0+URZ+0xb0], R2 ;  /* 0x0000b002000095a7 */ /* 0x000ea400080210ff */
[----:B--2---:R-:W-:Y:S05]  /*8190*/  @!P1 BRA `(.L_x_65) ;  /* 0xfffffffc00f09947 */ /* 0x004fea000383ffff */
[----:B------:R-:W-:Y:S05]  /*81a0*/  BRA `(.L_x_140) ;  /* 0xffffffb4004c7947 */ /* 0x000fea000383ffff */
.L_x_66:
[----:B------:R-:W-:-:S07]  /*81b0*/  MOV R2, UR31 ;  /* 0x0000001f00027c02 */ /* 0x000fce0008000f00 */
.L_x_141:
[----:B-1----:R1:W2:Y:S02]  /*81c0*/  SYNCS.PHASECHK.TRANS64.TRYWAIT P0, [R2+URZ+0xf0], R0 ;  /* 0x0000f000020075a7 */ /* 0x0022a400080011ff */
[----:B--2---:R-:W-:Y:S05]  /*81d0*/  @!P0 NANOSLEEP.SYNCS 0x989680 ;  /* 0x009896800000895d */ /* 0x004fea0003900000 */
[----:B------:R-:W2:Y:S02]  /*81e0*/  @!P0 SYNCS.PHASECHK.TRANS64 P0, [R2+URZ+0xf0], R0 ;  /* 0x0000f000020085a7 */ /* 0x000ea400080010ff */
[----:B--2---:R-:W-:Y:S05]  /*81f0*/  @!P0 BRA `(.L_x_141) ;  /* 0xfffffffc00f08947 */ /* 0x004fea000383ffff */
[----:B------:R-:W-:Y:S05]  /*8200*/  BRA `(.L_x_142) ;  /* 0xffffffb4009c7947 */ /* 0x000fea000383ffff */
.L_x_69:
[----:B------:R-:W-:Y:S07]  /*8210*/  MOV R0, UR5 ;  /* 0x0000000500007c02 */ /* 0x000fee0008000f00 */
.L_x_143:
[----:B-1----:R1:W2:Y:S02]  /*8220*/  SYNCS.PHASECHK.TRANS64.TRYWAIT P0, [R0+URZ], R2 ;  /* 0x00000002000075a7 */ /* 0x0022a400080011ff */
[----:B--2---:R-:W-:Y:S05]  /*8230*/  @!P0 NANOSLEEP.SYNCS 0x989680 ;  /* 0x009896800000895d */ /* 0x004fea0003900000 */
[----:B------:R-:W2:Y:S02]  /*8240*/  @!P0 SYNCS.PHASECHK.TRANS64 P0, [R0+URZ], R2 ;  /* 0x00000002000085a7 */ /* 0x000ea400080010ff */
[----:B--2---:R-:W-:Y:S05]  /*8250*/  @!P0 BRA `(.L_x_143) ;  /* 0xfffffffc00f08947 */ /* 0x004fea000383ffff */
[----:B------:R-:W-:Y:S05]  /*8260*/  BRA `(.L_x_68) ;  /* 0xffffffb400b87947 */ /* 0x000fea000383ffff */
.L_x_72:
[----:B------:R-:W-:-:S07]  /*8270*/  MOV R0, UR4 ;  /* 0x0000000400007c02 */ /* 0x000fce0008000f00 */
.L_x_144:
[----:B--2---:R2:W4:Y:S02]  /*8280*/  SYNCS.PHASECHK.TRANS64.TRYWAIT P0, [R0+URZ], R2 ;  /* 0x00000002000075a7 */ /* 0x00452400080011ff */
[----:B----4-:R-:W-:Y:S05]  /*8290*/  @!P0 NANOSLEEP.SYNCS 0x989680 ;  /* 0x009896800000895d */ /* 0x010fea0003900000 */
[----:B------:R-:W4:Y:S02]  /*82a0*/  @!P0 SYNCS.PHASECHK.TRANS64 P0, [R0+URZ], R2 ;  /* 0x00000002000085a7 */ /* 0x000f2400080010ff */
[----:B----4-:R-:W-:Y:S05]  /*82b0*/  @!P0 BRA `(.L_x_144) ;  /* 0xfffffffc00f08947 */ /* 0x010fea000383ffff */
[----:B------:R-:W-:Y:S05]  /*82c0*/  BRA `(.L_x_145) ;  /* 0xffffffb800947947 */ /* 0x000fea000383ffff */
.L_x_73:
[----:B------:R-:W-:-:S07]  /*82d0*/  MOV R0, UR5 ;  /* 0x0000000500007c02 */ /* 0x000fce0008000f00 */
.L_x_146:
[----:B-1----:R1:W2:Y:S02]  /*82e0*/  SYNCS.PHASECHK.TRANS64.TRYWAIT P0, [R0+URZ], R3 ;  /* 0x00000003000075a7 */ /* 0x0022a400080011ff */
[----:B--2---:R-:W-:Y:S05]  /*82f0*/  @!P0 NANOSLEEP.SYNCS 0x989680 ;  /* 0x009896800000895d */ /* 0x004fea0003900000 */
[----:B------:R-:W2:Y:S02]  /*8300*/  @!P0 SYNCS.PHASECHK.TRANS64 P0, [R0+URZ], R3 ;  /* 0x00000003000085a7 */ /* 0x000ea400080010ff */
[----:B--2---:R-:W-:Y:S05]  /*8310*/  @!P0 BRA `(.L_x_146) ;  /* 0xfffffffc00f08947 */ /* 0x004fea000383ffff */
[----:B------:R-:W-:Y:S05]  /*8320*/  BRA `(.L_x_147) ;  /* 0xffffffb800a07947 */ /* 0x000fea000383ffff */
.L_x_74:
[----:B------:R-:W-:-:S07]  /*8330*/  MOV R0, UR5 ;  /* 0x0000000500007c02 */ /* 0x000fce0008000f00 */
.L_x_148:
[----:B-1----:R1:W2:Y:S02]  /*8340*/  SYNCS.PHASECHK.TRANS64.TRYWAIT P0, [R0+URZ], R3 ;  /* 0x00000003000075a7 */ /* 0x0022a400080011ff */
[----:B--2---:R-:W-:Y:S05]  /*8350*/  @!P0 NANOSLEEP.SYNCS 0x989680 ;  /* 0x009896800000895d */ /* 0x004fea0003900000 */
[----:B------:R-:W2:Y:S02]  /*8360*/  @!P0 SYNCS.PHASECHK.TRANS64 P0, [R0+URZ], R3 ;  /* 0x00000003000085a7 */ /* 0x000ea400080010ff */
[----:B--2---:R-:W-:Y:S05]  /*8370*/  @!P0 BRA `(.L_x_148) ;  /* 0xfffffffc00f08947 */ /* 0x004fea000383ffff */
[----:B------:R-:W-:Y:S05]  /*8380*/  BRA `(.L_x_149) ;  /* 0xffffffb800ac7947 */ /* 0x000fea000383ffff */
.L_x_75:
[----:B-1----:R-:W-:-:S07]  /*8390*/  MOV R0, UR4 ;  /* 0x0000000400007c02 */ /* 0x002fce0008000f00 */
.L_x_150:
[----:B-1----:R1:W2:Y:S02]  /*83a0*/  SYNCS.PHASECHK.TRANS64.TRYWAIT P0, [R0+URZ], R2 ;  /* 0x00000002000075a7 */ /* 0x0022a400080011ff */
[----:B--2---:R-:W-:Y:S05]  /*83b0*/  @!P0 NANOSLEEP.SYNCS 0x989680 ;  /* 0x009896800000895d */ /* 0x004fea0003900000 */
[----:B------:R-:W2:Y:S02]  /*83c0*/  @!P0 SYNCS.PHASECHK.TRANS64 P0, [R0+URZ], R2 ;  /* 0x00000002000085a7 */ /* 0x000ea400080010ff */
[----:B--2---:R-:W-:Y:S05]  /*83d0*/  @!P0 BRA `(.L_x_150) ;  /* 0xfffffffc00f08947 */ /* 0x004fea000383ffff */
[----:B------:R-:W-:Y:S05]  /*83e0*/  BRA `(.L_x_151) ;  /* 0xffffffb800b87947 */ /* 0x000fea000383ffff */
.L_x_80:
[----:B--2---:R2:W3:Y:S02]  /*83f0*/  SYNCS.PHASECHK.TRANS64.TRYWAIT P0, [R12+URZ+0xb0], R0 ;  /* 0x0000b0000c0075a7 */ /* 0x0044e400080011ff */
[----:B---3--:R-:W-:Y:S05]  /*8400*/  @!P0 NANOSLEEP.SYNCS 0x989680 ;  /* 0x009896800000895d */ /* 0x008fea0003900000 */
[----:B------:R-:W3:Y:S02]  /*8410*/  @!P0 SYNCS.PHASECHK.TRANS64 P0, [R12+URZ+0xb0], R0 ;  /* 0x0000b0000c0085a7 */ /* 0x000ee400080010ff */
[----:B---3--:R-:W-:Y:S05]  /*8420*/  @!P0 BRA `(.L_x_80) ;  /* 0xfffffffc00f08947 */ /* 0x008fea000383ffff */
[----:B------:R-:W-:Y:S05]  /*8430*/  BRA `(.L_x_152) ;  /* 0xffffffbc00d07947 */ /* 0x000fea000383ffff */
.L_x_83:
[----:B-1----:R-:W-:Y:S07]  /*8440*/  MOV R0, UR21 ;  /* 0x0000001500007c02 */ /* 0x002fee0008000f00 */
.L_x_153:
[----:B-1----:R1:W2:Y:S02]  /*8450*/  SYNCS.PHASECHK.TRANS64.TRYWAIT P2, [R0+URZ+0xa8], R6 ;  /* 0x0000a806000075a7 */ /* 0x0022a400080411ff */
[----:B--2---:R-:W-:Y:S05]  /*8460*/  @!P2 NANOSLEEP.SYNCS 0x989680 ;  /* 0x009896800000a95d */ /* 0x004fea0003900000 */
[----:B------:R-:W2:Y:S02]  /*8470*/  @!P2 SYNCS.PHASECHK.TRANS64 P2, [R0+URZ+0xa8], R6 ;  /* 0x0000a8060000a5a7 */ /* 0x000ea400080410ff */
[----:B--2---:R-:W-:Y:S05]  /*8480*/  @!P2 BRA `(.L_x_153) ;  /* 0xfffffffc00f0a947 */ /* 0x004fea000383ffff */
[----:B------:R-:W-:Y:S05]  /*8490*/  BRA `(.L_x_82) ;  /* 0xffffffc400387947 */ /* 0x000fea000383ffff */
.L_x_86:
[----:B------:R-:W-:Y:S07]  /*84a0*/  MOV R0, UR21 ;  /* 0x0000001500007c02 */ /* 0x000fee0008000f00 */
.L_x_154:
[----:B-1----:R1:W2:Y:S02]  /*84b0*/  SYNCS.PHASECHK.TRANS64.TRYWAIT P0, [R0+URZ+0x90], R9 ;  /* 0x00009009000075a7 */ /* 0x0022a400080011ff */
[----:B--2---:R-:W-:Y:S05]  /*84c0*/  @!P0 NANOSLEEP.SYNCS 0x989680 ;  /* 0x009896800000895d */ /* 0x004fea0003900000 */
[----:B------:R-:W2:Y:S02]  /*84d0*/  @!P0 SYNCS.PHASECHK.TRANS64 P0, [R0+URZ+0x90], R9 ;  /* 0x00009009000085a7 */ /* 0x000ea400080010ff */
[----:B--2---:R-:W-:Y:S05]  /*84e0*/  @!P0 BRA `(.L_x_154) ;  /* 0xfffffffc00f08947 */ /* 0x004fea000383ffff */
[----:B------:R-:W-:Y:S05]  /*84f0*/  BRA `(.L_x_155) ;  /* 0xffffffc400947947 */ /* 0x000fea000383ffff */
.L_x_87:
[----:B------:R-:W-:Y:S07]  /*8500*/  MOV R0, UR21 ;  /* 0x0000001500007c02 */ /* 0x000fee0008000f00 */
.L_x_156:
[----:B-1----:R1:W2:Y:S02]  /*8510*/  SYNCS.PHASECHK.TRANS64.TRYWAIT P0, [R0+URZ+0x98], R9 ;  /* 0x00009809000075a7 */ /* 0x0022a400080011ff */
[----:B--2---:R-:W-:Y:S05]  /*8520*/  @!P0 NANOSLEEP.SYNCS 0x989680 ;  /* 0x009896800000895d */ /* 0x004fea0003900000 */
[----:B------:R-:W2:Y:S02]  /*8530*/  @!P0 SYNCS.PHASECHK.TRANS64 P0, [R0+URZ+0x98], R9 ;  /* 0x00009809000085a7 */ /* 0x000ea400080010ff */
[----:B--2---:R-:W-:Y:S05]  /*8540*/  @!P0 BRA `(.L_x_156) ;  /* 0xfffffffc00f08947 */ /* 0x004fea000383ffff */
[----:B------:R-:W-:Y:S05]  /*8550*/  BRA `(.L_x_157) ;  /* 0xffffffc400d07947 */ /* 0x000fea000383ffff */
.L_x_89:
[----:B------:R-:W-:-:S07]  /*8560*/  MOV R0, UR21 ;  /* 0x0000001500007c02 */ /* 0x000fce0008000f00 */
.L_x_158:
[----:B-1----:R1:W3:Y:S02]  /*8570*/  SYNCS.PHASECHK.TRANS64.TRYWAIT P0, [R0+URZ+0x90], R2 ;  /* 0x00009002000075a7 */ /* 0x0022e400080011ff */
[----:B---3--:R-:W-:Y:S05]  /*8580*/  @!P0 NANOSLEEP.SYNCS 0x989680 ;  /* 0x009896800000895d */ /* 0x008fea0003900000 */
[----:B------:R-:W3:Y:S02]  /*8590*/  @!P0 SYNCS.PHASECHK.TRANS64 P0, [R0+URZ+0x90], R2 ;  /* 0x00009002000085a7 */ /* 0x000ee400080010ff */
[----:B---3--:R-:W-:Y:S05]  /*85a0*/  @!P0 BRA `(.L_x_158) ;  /* 0xfffffffc00f08947 */ /* 0x008fea000383ffff */
[----:B------:R-:W-:Y:S05]  /*85b0*/  BRA `(.L_x_159) ;  /* 0xffffffc800447947 */ /* 0x000fea000383ffff */
.L_x_91:
[----:B-1----:R1:W2:Y:S02]  /*85c0*/  SYNCS.PHASECHK.TRANS64.TRYWAIT P0, [R3+URZ+0xb0], R0 ;  /* 0x0000b000030075a7 */ /* 0x0022a400080011ff */
[----:B--2---:R-:W-:Y:S05]  /*85d0*/  @!P0 NANOSLEEP.SYNCS 0x989680 ;  /* 0x009896800000895d */ /* 0x004fea0003900000 */
[----:B------:R-:W2:Y:S02]  /*85e0*/  @!P0 SYNCS.PHASECHK.TRANS64 P0, [R3+URZ+0xb0], R0 ;  /* 0x0000b000030085a7 */ /* 0x000ea400080010ff */
[----:B--2---:R-:W-:Y:S05]  /*85f0*/  @!P0 BRA `(.L_x_91) ;  /* 0xfffffffc00f08947 */ /* 0x004fea000383ffff */
[----:B------:R-:W-:Y:S05]  /*8600*/  BRA `(.L_x_160) ;  /* 0xffffffcc00047947 */ /* 0x000fea000383ffff */
.L_x_102:
[----:B-1----:R1:W2:Y:S02]  /*8610*/  SYNCS.PHASECHK.TRANS64.TRYWAIT P1, [R3+URZ+0x80], R0 ;  /* 0x00008000030075a7 */ /* 0x0022a400080211ff */
[----:B--2---:R-:W-:Y:S05]  /*8620*/  @!P1 NANOSLEEP.SYNCS 0x989680 ;  /* 0x009896800000995d */ /* 0x004fea0003900000 */
[----:B------:R-:W2:Y:S02]  /*8630*/  @!P1 SYNCS.PHASECHK.TRANS64 P1, [R3+URZ+0x80], R0 ;  /* 0x00008000030095a7 */ /* 0x000ea400080210ff */
[----:B--2---:R-:W-:Y:S05]  /*8640*/  @!P1 BRA `(.L_x_102) ;  /* 0xfffffffc00f09947 */ /* 0x004fea000383ffff */
[----:B------:R-:W-:Y:S05]  /*8650*/  BRA `(.L_x_101) ;  /* 0xffffffd800747947 */ /* 0x000fea000383ffff */
.L_x_104:
[----:B-1----:R1:W2:Y:S02]  /*8660*/  SYNCS.PHASECHK.TRANS64.TRYWAIT P0, [R43+URZ+0xd0], R4 ;  /* 0x0000d0042b0075a7 */ /* 0x0022a400080011ff */
[----:B--2---:R-:W-:Y:S05]  /*8670*/  @!P0 NANOSLEEP.SYNCS 0x989680 ;  /* 0x009896800000895d */ /* 0x004fea0003900000 */
[----:B------:R-:W2:Y:S02]  /*8680*/  @!P0 SYNCS.PHASECHK.TRANS64 P0, [R43+URZ+0xd0], R4 ;  /* 0x0000d0042b0085a7 */ /* 0x000ea400080010ff */
[----:B--2---:R-:W-:Y:S05]  /*8690*/  @!P0 BRA `(.L_x_104) ;  /* 0xfffffffc00f08947 */ /* 0x004fea000383ffff */
[----:B------:R-:W-:Y:S05]  /*86a0*/  BRA `(.L_x_103) ;  /* 0xffffffd800c87947 */ /* 0x000fea000383ffff */
.L_x_112:
[----:B--2---:R2:W3:Y:S02]  /*86b0*/  SYNCS.PHASECHK.TRANS64.TRYWAIT P0, [R3+URZ+0x80], R0 ;  /* 0x00008000030075a7 */ /* 0x0044e400080011ff */
[----:B---3--:R-:W-:Y:S05]  /*86c0*/  @!P0 NANOSLEEP.SYNCS 0x989680 ;  /* 0x009896800000895d */ /* 0x008fea0003900000 */
[----:B------:R-:W3:Y:S02]  /*86d0*/  @!P0 SYNCS.PHASECHK.TRANS64 P0, [R3+URZ+0x80], R0 ;  /* 0x00008000030085a7 */ /* 0x000ee400080010ff */
[----:B---3--:R-:W-:Y:S05]  /*86e0*/  @!P0 BRA `(.L_x_112) ;  /* 0xfffffffc00f08947 */ /* 0x008fea000383ffff */
[----:B------:R-:W-:Y:S05]  /*86f0*/  BRA `(.L_x_111) ;  /* 0xffffffe400bc7947 */ /* 0x000fea000383ffff */
        .weak           $__internal_0_$__cuda_sm10x_tcgen05_guardrail_trap_col_being_dealloced_not_returned_by_alloc
        .type           $__internal_0_$__cuda_sm10x_tcgen05_guardrail_trap_col_being_dealloced_not_returned_by_alloc,@function
        .size           $__internal_0_$__cuda_sm10x_tcgen05_guardrail_trap_col_being_dealloced_not_returned_by_alloc,($__internal_1_$__cuda_sm10x_tcgen05_guardrail_trap_phase_invalid_during_alloc - $__internal_0_$__cuda_sm10x_tcgen05_guardrail_trap_col_being_dealloced_not_returned_by_alloc)
$__internal_0_$__cuda_sm10x_tcgen05_guardrail_trap_col_being_dealloced_not_returned_by_alloc:
[----:B------:R-:W-:Y:S05]  /*8700*/  BPT.TRAP 0x1 ;  /* 0x000000040000795c */ /* 0x000fea0000300000 */
[----:B------:R-:W-:-:S04]  /*8710*/  HFMA2 R3, -RZ, RZ, 0, 0 ;  /* 0x00000000ff037431 */ /* 0x000fc800000001ff */
[----:B------:R-:W-:Y:S05]  /*8720*/  RET.REL.NODEC R2 `(_ZN7cutlass13device_kernelINS_4gemm6kernel13GemmUniversalIN4cute5tupleIJiiiiEEENS1_10collective13CollectiveMmaINS1_35MainloopSm100TmaUmmaWarpSpecializedILi8ELi2ELi4ENS5_IJNS4_1CILi1EEENSA_ILi4EEESB_EEEEENS5_IJNSA_ILi64EEENSA_ILi128EEESG_EEEaNS5_IJlSB_lEEEaSI_NS4_8TiledMMAINS4_8MMA_AtomIJNS4_15SM100_MMA_S8_SSIaaiLi64ELi128ELNS4_4UMMA5MajorE0ELSN_0ELNSM_8SaturateE0EEEEEENS4_6LayoutINS5_IJSB_SB_SB_EEENS5_IJNSA_ILi0EEEST_ST_EEEEENS5_IJNS4_10UnderscoreESW_SW_EEEEENS4_23SM90_TMA_LOAD_MULTICASTENS4_14ComposedLayoutINS4_7SwizzleILi3ELi4ELi3EEENS4_18smem_ptr_flag_bitsILi8EEENSR_INS5_IJNSA_ILi8EEESG_EEENS5_IJSG_SB_EEEEEEEvNS4_8identityENS4_13SM90_TMA_LOADES19_vS1A_EENS_8epilogue10collective18CollectiveEpilogueINS1D_23Sm100TmaWarpSpecializedILi2ELi2ELi32ELb0ELb0EEEJSH_NS5_IJNSR_ISF_SB_EES1I_EEEaSI_aSI_NS1D_6fusion15FusionCallbacksIS1H_NS1K_17LinearCombinationIaiaiLNS_15FloatRoundStyleE2EEESH_S1J_JEEENS4_5SM1004TMEM4LOAD26SM100_TMEM_LOAD_16dp32b32xES1B_NS10_INS11_ILi2ELi4ELi3EEES14_NSR_INS5_IJS15_SF_EEENS5_IJSF_SB_EEEEEEENS4_39AutoVectorizingCopyWithAssumedAlignmentILi128EEENS4_14SM90_TMA_STOREES1Y_S20_S20_EEEvvEEEEvNT_6ParamsE) ;  /* 0xffffff7802347950 */ /* 0x000fea0003c3ffff */
        .weak           $__internal_1_$__cuda_sm10x_tcgen05_guardrail_trap_phase_invalid_during_alloc
        .type           $__internal_1_$__cuda_sm10x_tcgen05_guardrail_trap_phase_invalid_during_alloc,@function
        .size           $__internal_1_$__cuda_sm10x_tcgen05_guardrail_trap_phase_invalid_during_alloc,($__internal_2_$__cuda_sm10x_tcgen05_guardrail_trap_unallocated_columns_being_dealloced - $__internal_1_$__cuda_sm10x_tcgen05_guardrail_trap_phase_invalid_during_alloc)
$__internal_1_$__cuda_sm10x_tcgen05_guardrail_trap_phase_invalid_during_alloc:
[----:B------:R-:W-:Y:S05]  /*8730*/  BPT.TRAP 0x1 ;  /* 0x000000040000795c */ /* 0x000fea0000300000 */
[----:B------:R-:W-:-:S04]  /*8740*/  MOV R5, 0x0 ;  /* 0x0000000000057802 */ /* 0x000fc80000000f00 */
[----:B------:R-:W-:Y:S05]  /*8750*/  RET.REL.NODEC R4 `(_ZN7cutlass13device_kernelINS_4gemm6kernel13GemmUniversalIN4cute5tupleIJiiiiEEENS1_10collective13CollectiveMmaINS1_35MainloopSm100TmaUmmaWarpSpecializedILi8ELi2ELi4ENS5_IJNS4_1CILi1EEENSA_ILi4EEESB_EEEEENS5_IJNSA_ILi64EEENSA_ILi128EEESG_EEEaNS5_IJlSB_lEEEaSI_NS4_8TiledMMAINS4_8MMA_AtomIJNS4_15SM100_MMA_S8_SSIaaiLi64ELi128ELNS4_4UMMA5MajorE0ELSN_0ELNSM_8SaturateE0EEEEEENS4_6LayoutINS5_IJSB_SB_SB_EEENS5_IJNSA_ILi0EEEST_ST_EEEEENS5_IJNS4_10UnderscoreESW_SW_EEEEENS4_23SM90_TMA_LOAD_MULTICASTENS4_14ComposedLayoutINS4_7SwizzleILi3ELi4ELi3EEENS4_18smem_ptr_flag_bitsILi8EEENSR_INS5_IJNSA_ILi8EEESG_EEENS5_IJSG_SB_EEEEEEEvNS4_8identityENS4_13SM90_TMA_LOADES19_vS1A_EENS_8epilogue10collective18CollectiveEpilogueINS1D_23Sm100TmaWarpSpecializedILi2ELi2ELi32ELb0ELb0EEEJSH_NS5_IJNSR_ISF_SB_EES1I_EEEaSI_aSI_NS1D_6fusion15FusionCallbacksIS1H_NS1K_17LinearCombinationIaiaiLNS_15FloatRoundStyleE2EEESH_S1J_JEEENS4_5SM1004TMEM4LOAD26SM100_TMEM_LOAD_16dp32b32xES1B_NS10_INS11_ILi2ELi4ELi3EEES14_NSR_INS5_IJS15_SF_EEENS5_IJSF_SB_EEEEEEENS4_39AutoVectorizingCopyWithAssumedAlignmentILi128EEENS4_14SM90_TMA_STOREES1Y_S20_S20_EEEvvEEEEvNT_6ParamsE) ;  /* 0xffffff7804287950 */ /* 0x000fea0003c3ffff */
        .weak           $__internal_2_$__cuda_sm10x_tcgen05_guardrail_trap_unallocated_columns_being_dealloced
        .type           $__internal_2_$__cuda_sm10x_tcgen05_guardrail_trap_unallocated_columns_being_dealloced,@function
        .size           $__internal_2_$__cuda_sm10x_tcgen05_guardrail_trap_unallocated_columns_being_dealloced,(.L_x_162 - $__internal_2_$__cuda_sm10x_tcgen05_guardrail_trap_unallocated_columns_being_dealloced)
$__internal_2_$__cuda_sm10x_tcgen05_guardrail_trap_unallocated_columns_being_dealloced:
[----:B------:R-:W-:Y:S05]  /*8760*/  BPT.TRAP 0x1 ;  /* 0x000000040000795c */ /* 0x000fea0000300000 */
[----:B------:R-:W-:-:S04]  /*8770*/  HFMA2 R3, -RZ, RZ, 0, 0 ;  /* 0x00000000ff037431 */ /* 0x000fc800000001ff */
[----:B------:R-:W-:Y:S05]  /*8780*/  RET.REL.NODEC R2 `(_ZN7cutlass13device_kernelINS_4gemm6kernel13GemmUniversalIN4cute5tupleIJiiiiEEENS1_10collective13CollectiveMmaINS1_35MainloopSm100TmaUmmaWarpSpecializedILi8ELi2ELi4ENS5_IJNS4_1CILi1EEENSA_ILi4EEESB_EEEEENS5_IJNSA_ILi64EEENSA_ILi128EEESG_EEEaNS5_IJlSB_lEEEaSI_NS4_8TiledMMAINS4_8MMA_AtomIJNS4_15SM100_MMA_S8_SSIaaiLi64ELi128ELNS4_4UMMA5MajorE0ELSN_0ELNSM_8SaturateE0EEEEEENS4_6LayoutINS5_IJSB_SB_SB_EEENS5_IJNSA_ILi0EEEST_ST_EEEEENS5_IJNS4_10UnderscoreESW_SW_EEEEENS4_23SM90_TMA_LOAD_MULTICASTENS4_14ComposedLayoutINS4_7SwizzleILi3ELi4ELi3EEENS4_18smem_ptr_flag_bitsILi8EEENSR_INS5_IJNSA_ILi8EEESG_EEENS5_IJSG_SB_EEEEEEEvNS4_8identityENS4_13SM90_TMA_LOADES19_vS1A_EENS_8epilogue10collective18CollectiveEpilogueINS1D_23Sm100TmaWarpSpecializedILi2ELi2ELi32ELb0ELb0EEEJSH_NS5_IJNSR_ISF_SB_EES1I_EEEaSI_aSI_NS1D_6fusion15FusionCallbacksIS1H_NS1K_17LinearCombinationIaiaiLNS_15FloatRoundStyleE2EEESH_S1J_JEEENS4_5SM1004TMEM4LOAD26SM100_TMEM_LOAD_16dp32b32xES1B_NS10_INS11_ILi2ELi4ELi3EEES14_NSR_INS5_IJS15_SF_EEENS5_IJSF_SB_EEEEEEENS4_39AutoVectorizingCopyWithAssumedAlignmentILi128EEENS4_14SM90_TMA_STOREES1Y_S20_S20_EEEvvEEEEvNT_6ParamsE) ;  /* 0xffffff78021c7950 */ /* 0x000fea0003c3ffff */
.L_x_161:
[----:B------:R-:W-:-:S00]  /*8790*/  BRA `(.L_x_161) ;  /* 0xfffffffc00fc7947 */ /* 0x000fc0000383ffff */
[----:B------:R-:W-:-:S00]  /*87a0*/  NOP ;  /* 0x0000000000007918 */ /* 0x000fc00000000000 */
        /* <DEDUP_REMOVED lines=13> */
.L_x_162:


//--------------------- .nv.global.init           --------------------------
	.section	.nv.global.init,"aw",@progbits
.nv.global.init:
	.type		$str$27,@object
	.size		$str$27,($str$28 - $str$27)
$str$27:
        /*0000*/ 	.byte	0x28, 0x61, 0x64, 0x64, 0x72, 0x65, 0x73, 0x73, 0x20, 0x26, 0x20, 0x6d, 0x61, 0x73, 0x6b, 0x29
        /*0010*/ 	.byte	0x20, 0x3d, 0x3d, 0x20, 0x30, 0x00
	.type		$str$28,@object
	.size		$str$28,($str$26 - $str$28)
$str$28:
        /*0016*/ 	.byte	0x2f, 0x74, 0x6d, 0x70, 0x2f, 0x63, 0x75, 0x74, 0x6c, 0x61, 0x73, 0x73, 0x5f, 0x73, 0x77, 0x65
        /*0026*/ 	.byte	0x65, 0x70, 0x5f, 0x73, 0x72, 0x63, 0x2f, 0x69, 0x6e, 0x63, 0x6c, 0x75, 0x64, 0x65, 0x2f, 0x63
        /*0036*/ 	.byte	0x75, 0x74, 0x65, 0x2f, 0x70, 0x6f, 0x69, 0x6e, 0x74, 0x65, 0x72, 0x5f, 0x66, 0x6c, 0x61, 0x67
        /*0046*/ 	.byte	0x67, 0x65, 0x64, 0x2e, 0x68, 0x70, 0x70, 0x00
	.type		$str$26,@object
	.size		$str$26,($str$25 - $str$26)
$str$26:
        /*004e*/ 	.byte	0x2f, 0x74, 0x6d, 0x70, 0x2f, 0x63, 0x75, 0x74, 0x6c, 0x61, 0x73, 0x73, 0x5f, 0x73, 0x77, 0x65
        /*005e*/ 	.byte	0x65, 0x70, 0x5f, 0x73, 0x72, 0x63, 0x2f, 0x69, 0x6e, 0x63, 0x6c, 0x75, 0x64, 0x65, 0x2f, 0x63
        /*006e*/ 	.byte	0x75, 0x74, 0x65, 0x2f, 0x61, 0x74, 0x6f, 0x6d, 0x2f, 0x63, 0x6f, 0x70, 0x79, 0x5f, 0x74, 0x72
        /*007e*/ 	.byte	0x61, 0x69, 0x74, 0x73, 0x5f, 0x73, 0x6d, 0x31, 0x30, 0x30, 0x2e, 0x68, 0x70, 0x70, 0x00
	.type		$str$25,@object
	.size		$str$25,(__unnamed_1 - $str$25)
$str$25:
        /*008d*/ 	.byte	0x28, 0x28, 0x75, 0x69, 0x6e, 0x74, 0x33, 0x32, 0x5f, 0x74, 0x28, 0x74, 0x68, 0x72, 0x65, 0x61
        /*009d*/ 	.byte	0x64, 0x49, 0x64, 0x78, 0x2e, 0x78, 0x29, 0x20, 0x2f, 0x20, 0x33, 0x32, 0x29, 0x20, 0x25, 0x20
        /*00ad*/ 	.byte	0x34, 0x29, 0x20, 0x3d, 0x3d, 0x20, 0x28, 0x28, 0x28, 0x74, 0x6d, 0x65, 0x6d, 0x5f, 0x61, 0x64
        /*00bd*/ 	.byte	0x64, 0x72, 0x20, 0x3e, 0x3e, 0x20, 0x31, 0x36, 0x29, 0x20, 0x2f, 0x20, 0x33, 0x32, 0x29, 0x20
        /*00cd*/ 	.byte	0x25, 0x20, 0x34, 0x29, 0x00
	.type		__unnamed_1,@object
	.size		__unnamed_1,(__unnamed_2 - __unnamed_1)
__unnamed_1:
        /*00d2*/ 	.byte	0x61, 0x75, 0x74, 0x6f, 0x20, 0x63, 0x75, 0x74, 0x65, 0x3a, 0x3a, 0x61, 0x73, 0x5f, 0x70, 0x6f
        /* <DEDUP_REMOVED lines=24> */
        /*0262*/ 	.byte	0x00
	.type		__unnamed_2,@object
	.size		__unnamed_2,(.L_2 - __unnamed_2)
__unnamed_2:
        /* <DEDUP_REMOVED lines=41> */
.L_2:


//--------------------- .nv.shared._ZN7cutlass13device_kernelINS_4gemm6kernel13GemmUniversalIN4cute5tupleIJiiiiEEENS1_10collective13CollectiveMmaINS1_35MainloopSm100TmaUmmaWarpSpecializedILi8ELi2ELi4ENS5_IJNS4_1CILi1EEENSA_ILi4EEESB_EEEEENS5_IJNSA_ILi64EEENSA_ILi128EEESG_EEEaNS5_IJlSB_lEEEaSI_NS4_8TiledMMAINS4_8MMA_AtomIJNS4_15SM100_MMA_S8_SSIaaiLi64ELi128ELNS4_4UMMA5MajorE0ELSN_0ELNSM_8SaturateE0EEEEEENS4_6LayoutINS5_IJSB_SB_SB_EEENS5_IJNSA_ILi0EEEST_ST_EEEEENS5_IJNS4_10UnderscoreESW_SW_EEEEENS4_23SM90_TMA_LOAD_MULTICASTENS4_14ComposedLayoutINS4_7SwizzleILi3ELi4ELi3EEENS4_18smem_ptr_flag_bitsILi8EEENSR_INS5_IJNSA_ILi8EEESG_EEENS5_IJSG_SB_EEEEEEEvNS4_8identityENS4_13SM90_TMA_LOADES19_vS1A_EENS_8epilogue10collective18CollectiveEpilogueINS1D_23Sm100TmaWarpSpecializedILi2ELi2ELi32ELb0ELb0EEEJSH_NS5_IJNSR_ISF_SB_EES1I_EEEaSI_aSI_NS1D_6fusion15FusionCallbacksIS1H_NS1K_17LinearCombinationIaiaiLNS_15FloatRoundStyleE2EEESH_S1J_JEEENS4_5SM1004TMEM4LOAD26SM100_TMEM_LOAD_16dp32b32xES1B_NS10_INS11_ILi2ELi4ELi3EEES14_NSR_INS5_IJS15_SF_EEENS5_IJSF_SB_EEEEEEENS4_39AutoVectorizingCopyWithAssumedAlignmentILi128EEENS4_14SM90_TMA_STOREES1Y_S20_S20_EEEvvEEEEvNT_6ParamsE --------------------------
	.section	.nv.shared._ZN7cutlass13device_kernelINS_4gemm6kernel13GemmUniversalIN4cute5tupleIJiiiiEEENS1_10collective13CollectiveMmaINS1_35MainloopSm100TmaUmmaWarpSpecializedILi8ELi2ELi4ENS5_IJNS4_1CILi1EEENSA_ILi4EEESB_EEEEENS5_IJNSA_ILi64EEENSA_ILi128EEESG_EEEaNS5_IJlSB_lEEEaSI_NS4_8TiledMMAINS4_8MMA_AtomIJNS4_15SM100_MMA_S8_SSIaaiLi64ELi128ELNS4_4UMMA5MajorE0ELSN_0ELNSM_8SaturateE0EEEEEENS4_6LayoutINS5_IJSB_SB_SB_EEENS5_IJNSA_ILi0EEEST_ST_EEEEENS5_IJNS4_10UnderscoreESW_SW_EEEEENS4_23SM90_TMA_LOAD_MULTICASTENS4_14ComposedLayoutINS4_7SwizzleILi3ELi4ELi3EEENS4_18smem_ptr_flag_bitsILi8EEENSR_INS5_IJNSA_ILi8EEESG_EEENS5_IJSG_SB_EEEEEEEvNS4_8identityENS4_13SM90_TMA_LOADES19_vS1A_EENS_8epilogue10collective18CollectiveEpilogueINS1D_23Sm100TmaWarpSpecializedILi2ELi2ELi32ELb0ELb0EEEJSH_NS5_IJNSR_ISF_SB_EES1I_EEEaSI_aSI_NS1D_6fusion15FusionCallbacksIS1H_NS1K_17LinearCombinationIaiaiLNS_15FloatRoundStyleE2EEESH_S1J_JEEENS4_5SM1004TMEM4LOAD26SM100_TMEM_LOAD_16dp32b32xES1B_NS10_INS11_ILi2ELi4ELi3EEES14_NSR_INS5_IJS15_SF_EEENS5_IJSF_SB_EEEEEEENS4_39AutoVectorizingCopyWithAssumedAlignmentILi128EEENS4_14SM90_TMA_STOREES1Y_S20_S20_EEEvvEEEEvNT_6ParamsE,"aw",@nobits
	.sectionflags	@""
	.align	16
	.zero		1024


//--------------------- .nv.shared.reserved.0     --------------------------
	.section	.nv.shared.reserved.0,"aw",@nobits
	.weak		__nv_reservedSMEM_offset_0_alias
	.size		__nv_reservedSMEM_offset_0_alias, 0, 64
	.other		__nv_reservedSMEM_offset_0_alias,@"STO_CUDA_RESERVED_SHARED STV_DEFAULT"
__nv_reservedSMEM_offset_0_alias:
	.zero		0
.nv.shared.reserved.0:
	.zero		64
	.weak		__nv_reservedSMEM_tcgen05_partition
	.type		__nv_reservedSMEM_tcgen05_partition,@object
	.size		__nv_reservedSMEM_tcgen05_partition,(.L_0 - __nv_reservedSMEM_tcgen05_partition)
__nv_reservedSMEM_tcgen05_partition:
	.zero		32
.L_0:


//--------------------- .nv.global                --------------------------
	.section	.nv.global,"aw",@nobits
.nv.global:
	.type		_ZN40_INTERNAL_3f4e2c09_4_k_cu_b670af91_191844cute1_E,@object
	.size		_ZN40_INTERNAL_3f4e2c09_4_k_cu_b670af91_191844cute1_E,(_ZN40_INTERNAL_3f4e2c09_4_k_cu_b670af91_191844cuda3std3__45__cpo6cbeginE - _ZN40_INTERNAL_3f4e2c09_4_k_cu_b670af91_191844cute1_E)
_ZN40_INTERNAL_3f4e2c09_4_k_cu_b670af91_191844cute1_E:
	.zero		1
	.type		_ZN40_INTERNAL_3f4e2c09_4_k_cu_b670af91_191844cuda3std3__45__cpo6cbeginE,@object
	.size		_ZN40_INTERNAL_3f4e2c09_4_k_cu_b670af91_191844cuda3std3__45__cpo6cbeginE,(_ZN40_INTERNAL_3f4e2c09_4_k_cu_b670af91_191844cuda3std3__48in_placeE - _ZN40_INTERNAL_3f4e2c09_4_k_cu_b670af91_191844cuda3std3__45__cpo6cbeginE)
_ZN40_INTERNAL_3f4e2c09_4_k_cu_b670af91_191844cuda3std3__45__cpo6cbeginE:
	.zero		1
	.type		_ZN40_INTERNAL_3f4e2c09_4_k_cu_b670af91_191844cuda3std3__48in_placeE,@object
	.size		_ZN40_INTERNAL_3f4e2c09_4_k_cu_b670af91_191844cuda3std3__48in_placeE,(_ZN40_INTERNAL_3f4e2c09_4_k_cu_b670af91_191844cuda3std6ranges3__45__cpo9iter_moveE - _ZN40_INTERNAL_3f4e2c09_4_k_cu_b670af91_191844cuda3std3__48in_placeE)
_ZN40_INTERNAL_3f4e2c09_4_k_cu_b670af91_191844cuda3std3__48in_placeE:
	.zero		1
	.type		_ZN40_INTERNAL_3f4e2c09_4_k_cu_b670af91_191844cuda3std6ranges3__45__cpo9iter_moveE,@object
	.size		_ZN40_INTERNAL_3f4e2c09_4_k_cu_b670af91_191844cuda3std6ranges3__45__cpo9iter_moveE,(_ZN40_INTERNAL_3f4e2c09_4_k_cu_b670af91_191844cuda3std3__45__cpo5beginE - _ZN40_INTERNAL_3f4e2c09_4_k_cu_b670af91_191844cuda3std6ranges3__45__cpo9iter_moveE)
_ZN40_INTERNAL_3f4e2c09_4_k_cu_b670af91_191844cuda3std6ranges3__45__cpo9iter_moveE:
	.zero		1
	.type		_ZN40_INTERNAL_3f4e2c09_4_k_cu_b670af91_191844cuda3std3__45__cpo5beginE,@object
	.size		_ZN40_INTERNAL_3f4e2c09_4_k_cu_b670af91_191844cuda3std3__45__cpo5beginE,(_ZN40_INTERNAL_3f4e2c09_4_k_cu_b670af91_191844cuda3std3__442_GLOBAL__N__3f4e2c09_4_k_cu_b670af91_191846ignoreE - _ZN40_INTERNAL_3f4e2c09_4_k_cu_b670af91_191844cuda3std3__45__cpo5beginE)
_ZN40_INTERNAL_3f4e2c09_4_k_cu_b670af91_191844cuda3std3__45__cpo5beginE:
	.zero		1
	.type		_ZN40_INTERNAL_3f4e2c09_4_k_cu_b670af91_191844cuda3std3__442_GLOBAL__N__3f4e2c09_4_k_cu_b670af91_191846ignoreE,@object
	.size		_ZN40_INTERNAL_3f4e2c09_4_k_cu_b670af91_191844cuda3std3__442_GLOBAL__N__3f4e2c09_4_k_cu_b670af91_191846ignoreE,(_ZN40_INTERNAL_3f4e2c09_4_k_cu_b670af91_191844cute7productE - _ZN40_INTERNAL_3f4e2c09_4_k_cu_b670af91_191844cuda3std3__442_GLOBAL__N__3f4e2c09_4_k_cu_b670af91_191846ignoreE)
_ZN40_INTERNAL_3f4e2c09_4_k_cu_b670af91_191844cuda3std3__442_GLOBAL__N__3f4e2c09_4_k_cu_b670af91_191846ignoreE:
	.zero		1
	.type		_ZN40_INTERNAL_3f4e2c09_4_k_cu_b670af91_191844cute7productE,@object
	.size		_ZN40_INTERNAL_3f4e2c09_4_k_cu_b670af91_191844cute7productE,(_ZN40_INTERNAL_3f4e2c09_4_k_cu_b670af91_191844cuda3std3__45__cpo3endE - _ZN40_INTERNAL_3f4e2c09_4_k_cu_b670af91_191844cute7productE)
_ZN40_INTERNAL_3f4e2c09_4_k_cu_b670af91_191844cute7productE:
	.zero		1
	.type		_ZN40_INTERNAL_3f4e2c09_4_k_cu_b670af91_191844cuda3std3__45__cpo3endE,@object
	.size		_ZN40_INTERNAL_3f4e2c09_4_k_cu_b670af91_191844cuda3std3__45__cpo3endE,(_ZN40_INTERNAL_3f4e2c09_4_k_cu_b670af91_191844cuda3std3__419piecewise_constructE - _ZN40_INTERNAL_3f4e2c09_4_k_cu_b670af91_191844cuda3std3__45__cpo3endE)
_ZN40_INTERNAL_3f4e2c09_4_k_cu_b670af91_191844cuda3std3__45__cpo3endE:
	.zero		1
	.type		_ZN40_INTERNAL_3f4e2c09_4_k_cu_b670af91_191844cuda3std3__419piecewise_constructE,@object
	.size		_ZN40_INTERNAL_3f4e2c09_4_k_cu_b670af91_191844cuda3std3__419piecewise_constructE,(_ZN40_INTERNAL_3f4e2c09_4_k_cu_b670af91_191844cuda3std3__45__cpo4cendE - _ZN40_INTERNAL_3f4e2c09_4_k_cu_b670af91_191844cuda3std3__419piecewise_constructE)
_ZN40_INTERNAL_3f4e2c09_4_k_cu_b670af91_191844cuda3std3__419piecewise_constructE:
	.zero		1
	.type		_ZN40_INTERNAL_3f4e2c09_4_k_cu_b670af91_191844cuda3std3__45__cpo4cendE,@object
	.size		_ZN40_INTERNAL_3f4e2c09_4_k_cu_b670af91_191844cuda3std3__45__cpo4cendE,(_ZN40_INTERNAL_3f4e2c09_4_k_cu_b670af91_191844cuda3std6ranges3__45__cpo4swapE - _ZN40_INTERNAL_3f4e2c09_4_k_cu_b670af91_191844cuda3std3__45__cpo4cendE)
_ZN40_INTERNAL_3f4e2c09_4_k_cu_b670af91_191844cuda3std3__45__cpo4cendE:
	.zero		1
	.type		_ZN40_INTERNAL_3f4e2c09_4_k_cu_b670af91_191844cuda3std6ranges3__45__cpo4swapE,@object
	.size		_ZN40_INTERNAL_3f4e2c09_4_k_cu_b670af91_191844cuda3std6ranges3__45__cpo4swapE,(.L_10 - _ZN40_INTERNAL_3f4e2c09_4_k_cu_b670af91_191844cuda3std6ranges3__45__cpo4swapE)
_ZN40_INTERNAL_3f4e2c09_4_k_cu_b670af91_191844cuda3std6ranges3__45__cpo4swapE:
	.zero		1
.L_10:


//--------------------- .nv.constant0._ZN7cutlass13device_kernelINS_4gemm6kernel13GemmUniversalIN4cute5tupleIJiiiiEEENS1_10collective13CollectiveMmaINS1_35MainloopSm100TmaUmmaWarpSpecializedILi8ELi2ELi4ENS5_IJNS4_1CILi1EEENSA_ILi4EEESB_EEEEENS5_IJNSA_ILi64EEENSA_ILi128EEESG_EEEaNS5_IJlSB_lEEEaSI_NS4_8TiledMMAINS4_8MMA_AtomIJNS4_15SM100_MMA_S8_SSIaaiLi64ELi128ELNS4_4UMMA5MajorE0ELSN_0ELNSM_8SaturateE0EEEEEENS4_6LayoutINS5_IJSB_SB_SB_EEENS5_IJNSA_ILi0EEEST_ST_EEEEENS5_IJNS4_10UnderscoreESW_SW_EEEEENS4_23SM90_TMA_LOAD_MULTICASTENS4_14ComposedLayoutINS4_7SwizzleILi3ELi4ELi3EEENS4_18smem_ptr_flag_bitsILi8EEENSR_INS5_IJNSA_ILi8EEESG_EEENS5_IJSG_SB_EEEEEEEvNS4_8identityENS4_13SM90_TMA_LOADES19_vS1A_EENS_8epilogue10collective18CollectiveEpilogueINS1D_23Sm100TmaWarpSpecializedILi2ELi2ELi32ELb0ELb0EEEJSH_NS5_IJNSR_ISF_SB_EES1I_EEEaSI_aSI_NS1D_6fusion15FusionCallbacksIS1H_NS1K_17LinearCombinationIaiaiLNS_15FloatRoundStyleE2EEESH_S1J_JEEENS4_5SM1004TMEM4LOAD26SM100_TMEM_LOAD_16dp32b32xES1B_NS10_INS11_ILi2ELi4ELi3EEES14_NSR_INS5_IJS15_SF_EEENS5_IJSF_SB_EEEEEEENS4_39AutoVectorizingCopyWithAssumedAlignmentILi128EEENS4_14SM90_TMA_STOREES1Y_S20_S20_EEEvvEEEEvNT_6ParamsE --------------------------
	.section	.nv.constant0._ZN7cutlass13device_kernelINS_4gemm6kernel13GemmUniversalIN4cute5tupleIJiiiiEEENS1_10collective13CollectiveMmaINS1_35MainloopSm100TmaUmmaWarpSpecializedILi8ELi2ELi4ENS5_IJNS4_1CILi1EEENSA_ILi4EEESB_EEEEENS5_IJNSA_ILi64EEENSA_ILi128EEESG_EEEaNS5_IJlSB_lEEEaSI_NS4_8TiledMMAINS4_8MMA_AtomIJNS4_15SM100_MMA_S8_SSIaaiLi64ELi128ELNS4_4UMMA5MajorE0ELSN_0ELNSM_8SaturateE0EEEEEENS4_6LayoutINS5_IJSB_SB_SB_EEENS5_IJNSA_ILi0EEEST_ST_EEEEENS5_IJNS4_10UnderscoreESW_SW_EEEEENS4_23SM90_TMA_LOAD_MULTICASTENS4_14ComposedLayoutINS4_7SwizzleILi3ELi4ELi3EEENS4_18smem_ptr_flag_bitsILi8EEENSR_INS5_IJNSA_ILi8EEESG_EEENS5_IJSG_SB_EEEEEEEvNS4_8identityENS4_13SM90_TMA_LOADES19_vS1A_EENS_8epilogue10collective18CollectiveEpilogueINS1D_23Sm100TmaWarpSpecializedILi2ELi2ELi32ELb0ELb0EEEJSH_NS5_IJNSR_ISF_SB_EES1I_EEEaSI_aSI_NS1D_6fusion15FusionCallbacksIS1H_NS1K_17LinearCombinationIaiaiLNS_15FloatRoundStyleE2EEESH_S1J_JEEENS4_5SM1004TMEM4LOAD26SM100_TMEM_LOAD_16dp32b32xES1B_NS10_INS11_ILi2ELi4ELi3EEES14_NSR_INS5_IJS15_SF_EEENS5_IJSF_SB_EEEEEEENS4_39AutoVectorizingCopyWithAssumedAlignmentILi128EEENS4_14SM90_TMA_STOREES1Y_S20_S20_EEEvvEEEEvNT_6ParamsE,"a",@progbits
	.sectionflags	@""
	.align	4
.nv.constant0._ZN7cutlass13device_kernelINS_4gemm6kernel13GemmUniversalIN4cute5tupleIJiiiiEEENS1_10collective13CollectiveMmaINS1_35MainloopSm100TmaUmmaWarpSpecializedILi8ELi2ELi4ENS5_IJNS4_1CILi1EEENSA_ILi4EEESB_EEEEENS5_IJNSA_ILi64EEENSA_ILi128EEESG_EEEaNS5_IJlSB_lEEEaSI_NS4_8TiledMMAINS4_8MMA_AtomIJNS4_15SM100_MMA_S8_SSIaaiLi64ELi128ELNS4_4UMMA5MajorE0ELSN_0ELNSM_8SaturateE0EEEEEENS4_6LayoutINS5_IJSB_SB_SB_EEENS5_IJNSA_ILi0EEEST_ST_EEEEENS5_IJNS4_10UnderscoreESW_SW_EEEEENS4_23SM90_TMA_LOAD_MULTICASTENS4_14ComposedLayoutINS4_7SwizzleILi3ELi4ELi3EEENS4_18smem_ptr_flag_bitsILi8EEENSR_INS5_IJNSA_ILi8EEESG_EEENS5_IJSG_SB_EEEEEEEvNS4_8identityENS4_13SM90_TMA_LOADES19_vS1A_EENS_8epilogue10collective18CollectiveEpilogueINS1D_23Sm100TmaWarpSpecializedILi2ELi2ELi32ELb0ELb0EEEJSH_NS5_IJNSR_ISF_SB_EES1I_EEEaSI_aSI_NS1D_6fusion15FusionCallbacksIS1H_NS1K_17LinearCombinationIaiaiLNS_15FloatRoundStyleE2EEESH_S1J_JEEENS4_5SM1004TMEM4LOAD26SM100_TMEM_LOAD_16dp32b32xES1B_NS10_INS11_ILi2ELi4ELi3EEES14_NSR_INS5_IJS15_SF_EEENS5_IJSF_SB_EEEEEEENS4_39AutoVectorizingCopyWithAssumedAlignmentILi128EEENS4_14SM90_TMA_STOREES1Y_S20_S20_EEEvvEEEEvNT_6ParamsE:
	.zero		2944


//--------------------- SYMBOLS --------------------------

	.type		.nv.reservedSmem.offset0,@object
	.size		.nv.reservedSmem.offset0,0x4
	.type		.nv.reservedSmem.cap,@object
	.size		.nv.reservedSmem.cap,0x4
	.type		__assertfail,@function
